	.target	sm_80

	.elftype	@"ET_EXEC"


//--------------------- .note.nv.tkinfo           --------------------------
	.section	.note.nv.tkinfo,"",@"SHT_NOTE"
	.sectionflags	@"SHF_NOTE_NV_TKINFO"
	.tkinfo
        /*0018*/ 	.word	0x00000002
        /*0030*/ 	.string	""
        /*0030*/ 	.string	"ptxas"
        /*0030*/ 	.string	"Cuda compilation tools, release 13.0, V13.0.88"
        /*0030*/ 	.string	"Build cuda_13.0.r13.0/compiler.36424714_0"
        /*0030*/ 	.string	"-v  -suppress-debug-info  -lineinfo  -arch sm_80 "



//--------------------- .note.nv.cuinfo           --------------------------
	.section	.note.nv.cuinfo,"",@"SHT_NOTE"
	.sectionflags	@"SHF_NOTE_NV_CUINFO"
        /*0018*/ 	.short	0x0002
        /*001a*/ 	.short	0x0050
        /*001c*/ 	.short	0x0082
	.zero		2


//--------------------- .nv.info                  --------------------------
	.section	.nv.info,"",@"SHT_CUDA_INFO"
	.align	4


	//----- nvinfo : EIATTR_REGCOUNT
	.align		4
        /*0000*/ 	.byte	0x04, 0x2f
        /*0002*/ 	.short	(.L_1 - .L_0)
	.align		4
.L_0:
        /*0004*/ 	.word	index@(matmul_kernel)
        /*0008*/ 	.word	0x000000ff


	//----- nvinfo : EIATTR_FRAME_SIZE
	.align		4
.L_1:
        /*000c*/ 	.byte	0x04, 0x11
        /*000e*/ 	.short	(.L_3 - .L_2)
	.align		4
.L_2:
        /*0010*/ 	.word	index@(matmul_kernel)
        /*0014*/ 	.word	0x000001a0


	//----- nvinfo : EIATTR_MIN_STACK_SIZE
	.align		4
.L_3:
        /*0018*/ 	.byte	0x04, 0x12
        /*001a*/ 	.short	(.L_5 - .L_4)
	.align		4
.L_4:
        /*001c*/ 	.word	index@(matmul_kernel)
        /*0020*/ 	.word	0x000001a0
.L_5:


//--------------------- .nv.info.matmul_kernel    --------------------------
	.section	.nv.info.matmul_kernel,"",@"SHT_CUDA_INFO"
	.sectionflags	@""
	.align	4


	//----- nvinfo : EIATTR_CUDA_API_VERSION
	.align		4
        /*0000*/ 	.byte	0x04, 0x37
        /*0002*/ 	.short	(.L_7 - .L_6)
.L_6:
        /*0004*/ 	.word	0x00000082


	//----- nvinfo : EIATTR_SW2861232_WAR
	.align		4
.L_7:
        /*0008*/ 	.byte	0x01, 0x35
	.zero		2


	//----- nvinfo : EIATTR_PARAM_CBANK
	.align		4
        /*000c*/ 	.byte	0x04, 0x0a
        /*000e*/ 	.short	(.L_9 - .L_8)
	.align		4
.L_8:
        /*0010*/ 	.word	index@(.nv.constant0.matmul_kernel)
        /*0014*/ 	.short	0x0160
        /*0016*/ 	.short	0x0050


	//----- nvinfo : EIATTR_CBANK_PARAM_SIZE
	.align		4
.L_9:
        /*0018*/ 	.byte	0x03, 0x19
        /*001a*/ 	.short	0x0050


	//----- nvinfo : EIATTR_KPARAM_INFO
	.align		4
        /*001c*/ 	.byte	0x04, 0x17
        /*001e*/ 	.short	(.L_11 - .L_10)
.L_10:
        /*0020*/ 	.word	0x00000000
        /*0024*/ 	.short	0x000d
        /*0026*/ 	.short	0x0048
        /*0028*/ 	.byte	0x00, 0xf4, 0x21, 0x00


	//----- nvinfo : EIATTR_KPARAM_INFO
	.align		4
.L_11:
        /*002c*/ 	.byte	0x04, 0x17
        /*002e*/ 	.short	(.L_13 - .L_12)
.L_12:
        /*0030*/ 	.word	0x00000000
        /*0034*/ 	.short	0x000c
        /*0036*/ 	.short	0x0040
        /*0038*/ 	.byte	0x00, 0xf4, 0x21, 0x00


	//----- nvinfo : EIATTR_KPARAM_INFO
	.align		4
.L_13:
        /*003c*/ 	.byte	0x04, 0x17
        /*003e*/ 	.short	(.L_15 - .L_14)
.L_14:
        /*0040*/ 	.word	0x00000000
        /*0044*/ 	.short	0x000b
        /*0046*/ 	.short	0x0038
        /*0048*/ 	.byte	0x00, 0xf0, 0x11, 0x00


	//----- nvinfo : EIATTR_KPARAM_INFO
	.align		4
.L_15:
        /*004c*/ 	.byte	0x04, 0x17
        /*004e*/ 	.short	(.L_17 - .L_16)
.L_16:
        /*0050*/ 	.word	0x00000000
        /*0054*/ 	.short	0x000a
        /*0056*/ 	.short	0x0034
        /*0058*/ 	.byte	0x00, 0xf0, 0x11, 0x00


	//----- nvinfo : EIATTR_KPARAM_INFO
	.align		4
.L_17:
        /*005c*/ 	.byte	0x04, 0x17
        /*005e*/ 	.short	(.L_19 - .L_18)
.L_18:
        /*0060*/ 	.word	0x00000000
        /*0064*/ 	.short	0x0009
        /*0066*/ 	.short	0x0030
        /*0068*/ 	.byte	0x00, 0xf0, 0x11, 0x00


	//----- nvinfo : EIATTR_KPARAM_INFO
	.align		4
.L_19:
        /*006c*/ 	.byte	0x04, 0x17
        /*006e*/ 	.short	(.L_21 - .L_20)
.L_20:
        /*0070*/ 	.word	0x00000000
        /*0074*/ 	.short	0x0008
        /*0076*/ 	.short	0x002c
        /*0078*/ 	.byte	0x00, 0xf0, 0x11, 0x00


	//----- nvinfo : EIATTR_KPARAM_INFO
	.align		4
.L_21:
        /*007c*/ 	.byte	0x04, 0x17
        /*007e*/ 	.short	(.L_23 - .L_22)
.L_22:
        /*0080*/ 	.word	0x00000000
        /*0084*/ 	.short	0x0007
        /*0086*/ 	.short	0x0028
        /*0088*/ 	.byte	0x00, 0xf0, 0x11, 0x00


	//----- nvinfo : EIATTR_KPARAM_INFO
	.align		4
.L_23:
        /*008c*/ 	.byte	0x04, 0x17
        /*008e*/ 	.short	(.L_25 - .L_24)
.L_24:
        /*0090*/ 	.word	0x00000000
        /*0094*/ 	.short	0x0006
        /*0096*/ 	.short	0x0024
        /*0098*/ 	.byte	0x00, 0xf0, 0x11, 0x00


	//----- nvinfo : EIATTR_KPARAM_INFO
	.align		4
.L_25:
        /*009c*/ 	.byte	0x04, 0x17
        /*009e*/ 	.short	(.L_27 - .L_26)
.L_26:
        /*00a0*/ 	.word	0x00000000
        /*00a4*/ 	.short	0x0005
        /*00a6*/ 	.short	0x0020
        /*00a8*/ 	.byte	0x00, 0xf0, 0x11, 0x00


	//----- nvinfo : EIATTR_KPARAM_INFO
	.align		4
.L_27:
        /*00ac*/ 	.byte	0x04, 0x17
        /*00ae*/ 	.short	(.L_29 - .L_28)
.L_28:
        /*00b0*/ 	.word	0x00000000
        /*00b4*/ 	.short	0x0004
        /*00b6*/ 	.short	0x001c
        /*00b8*/ 	.byte	0x00, 0xf0, 0x11, 0x00


	//----- nvinfo : EIATTR_KPARAM_INFO
	.align		4
.L_29:
        /*00bc*/ 	.byte	0x04, 0x17
        /*00be*/ 	.short	(.L_31 - .L_30)
.L_30:
        /*00c0*/ 	.word	0x00000000
        /*00c4*/ 	.short	0x0003
        /*00c6*/ 	.short	0x0018
        /*00c8*/ 	.byte	0x00, 0xf0, 0x11, 0x00


	//----- nvinfo : EIATTR_KPARAM_INFO
	.align		4
.L_31:
        /*00cc*/ 	.byte	0x04, 0x17
        /*00ce*/ 	.short	(.L_33 - .L_32)
.L_32:
        /*00d0*/ 	.word	0x00000000
        /*00d4*/ 	.short	0x0002
        /*00d6*/ 	.short	0x0010
        /*00d8*/ 	.byte	0x00, 0xf4, 0x21, 0x00


	//----- nvinfo : EIATTR_KPARAM_INFO
	.align		4
.L_33:
        /*00dc*/ 	.byte	0x04, 0x17
        /*00de*/ 	.short	(.L_35 - .L_34)
.L_34:
        /*00e0*/ 	.word	0x00000000
        /*00e4*/ 	.short	0x0001
        /*00e6*/ 	.short	0x0008
        /*00e8*/ 	.byte	0x00, 0xf4, 0x21, 0x00


	//----- nvinfo : EIATTR_KPARAM_INFO
	.align		4
.L_35:
        /*00ec*/ 	.byte	0x04, 0x17
        /*00ee*/ 	.short	(.L_37 - .L_36)
.L_36:
        /*00f0*/ 	.word	0x00000000
        /*00f4*/ 	.short	0x0000
        /*00f6*/ 	.short	0x0000
        /*00f8*/ 	.byte	0x00, 0xf4, 0x21, 0x00


	//----- nvinfo : EIATTR_MAXREG_COUNT
	.align		4
.L_37:
        /*00fc*/ 	.byte	0x03, 0x1b
        /*00fe*/ 	.short	0x00ff


	//----- nvinfo : EIATTR_NUM_BARRIERS
	.align		4
        /*0100*/ 	.byte	0x02, 0x4c
        /*0102*/ 	.byte	0x01
	.zero		1


	//----- nvinfo : EIATTR_ANNOTATIONS
	.align		4
        /*0104*/ 	.byte	0x04, 0x55
        /*0106*/ 	.short	(.L_39 - .L_38)


	//   ....[0]....
.L_38:
        /*0108*/ 	.word	0x00000001
        /*010c*/ 	.byte	0x90, 0x07, 0x00, 0x00, 0x01, 0x00, 0x00, 0x00, 0x50, 0x14, 0x00, 0x00, 0x01, 0x00, 0x00, 0x00
        /* <DEDUP_REMOVED lines=121> */
        /*08ac*/ 	.byte	0x10, 0xbe, 0x00, 0x00, 0x01, 0x00, 0x00, 0x00, 0x20, 0xbe, 0x00, 0x00


	//----- nvinfo : EIATTR_MERCURY_ISA_VERSION
	.align		4
.L_39:
        /*08b8*/ 	.byte	0x03, 0x5f
        /*08ba*/ 	.short	0x0000


	//----- nvinfo : EIATTR_EXIT_INSTR_OFFSETS
	.align		4
        /*08bc*/ 	.byte	0x04, 0x1c
        /*08be*/ 	.short	(.L_41 - .L_40)


	//   ....[0]....
.L_40:
        /*08c0*/ 	.word	0x0000c120


	//   ....[1]....
        /*08c4*/ 	.word	0x0000c140


	//----- nvinfo : EIATTR_REQNTID
	.align		4
.L_41:
        /*08c8*/ 	.byte	0x04, 0x10
        /*08ca*/ 	.short	(.L_43 - .L_42)
.L_42:
        /*08cc*/ 	.word	0x00000080
        /*08d0*/ 	.word	0x00000001
        /*08d4*/ 	.word	0x00000001
.L_43:


//--------------------- .nv.callgraph             --------------------------
	.section	.nv.callgraph,"",@"SHT_CUDA_CALLGRAPH"
	.align	4
	.sectionentsize	8
	.align		4
        /*0000*/ 	.word	0x00000000
	.align		4
        /*0004*/ 	.word	0xffffffff
	.align		4
        /*0008*/ 	.word	0x00000000
	.align		4
        /*000c*/ 	.word	0xfffffffe
	.align		4
        /*0010*/ 	.word	0x00000000
	.align		4
        /*0014*/ 	.word	0xfffffffd
	.align		4
        /*0018*/ 	.word	0x00000000
	.align		4
        /*001c*/ 	.word	0xfffffffc


//--------------------- .nv.rel.action            --------------------------
	.section	.nv.rel.action,"",@"SHT_CUDA_RELOCINFO"
	.align	8
	.sectionentsize	8
        /*0000*/ 	.byte	0x73, 0x00, 0x00, 0x00, 0x00, 0x00, 0x00, 0x00, 0x00, 0x00, 0x00, 0x11, 0x25, 0x00, 0x05, 0x36


//--------------------- .nv.constant0.matmul_kernel --------------------------
	.section	.nv.constant0.matmul_kernel,"a",@progbits
	.sectionflags	@""
	.align	4
.nv.constant0.matmul_kernel:
	.zero		432


//--------------------- .text.matmul_kernel       --------------------------
	.section	.text.matmul_kernel,"ax",@progbits
	.sectioninfo	@"SHI_REGISTERS=255"
	.align	128
        .global         matmul_kernel
        .type           matmul_kernel,@function
        .size           matmul_kernel,(.L_x_4 - matmul_kernel)
        .other          matmul_kernel,@"STO_CUDA_ENTRY STV_DEFAULT"
matmul_kernel:
.text.matmul_kernel:
[----:B------:R-:W-:Y:S02]  /*0000*/  IMAD.MOV.U32 R1, RZ, RZ, c[0x0][0x28] ;  /* 0x00000a00ff017624 */ /* 0x000fe400078e00ff */
[----:B------:R-:W-:Y:S01]  /*0010*/  IMAD.MOV.U32 R0, RZ, RZ, c[0x0][0x17c] ;  /* 0x00005f00ff007624 */ /* 0x000fe200078e00ff */
[----:B------:R-:W1:Y:S01]  /*0020*/  S2R R5, SR_CTAID.X ;  /* 0x0000000000057919 */ /* 0x000e620000002500 */
[----:B------:R-:W-:Y:S01]  /*0030*/  IMAD.MOV.U32 R57, RZ, RZ, 0x3f ;  /* 0x0000003fff397424 */ /* 0x000fe200078e00ff */
[----:B------:R-:W-:Y:S01]  /*0040*/  ULDC.64 UR6, c[0x0][0x118] ;  /* 0x0000460000067ab9 */ /* 0x000fe20000000a00 */
[----:B------:R-:W-:Y:S01]  /*0050*/  IMAD.MOV.U32 R233, RZ, RZ, c[0x0][0x188] ;  /* 0x00006200ffe97624 */ /* 0x000fe200078e00ff */
[----:B------:R-:W-:Y:S01]  /*0060*/  IADD3 R0, R0, 0x7f, RZ ;  /* 0x0000007f00007810 */ /* 0x000fe20007ffe0ff */
[----:B------:R-:W2:Y:S01]  /*0070*/  S2R R116, SR_TID.X ;  /* 0x0000000000747919 */ /* 0x000ea20000002100 */
[----:B------:R-:W-:Y:S02]  /*0080*/  IADD3 R57, R57, c[0x0][0x180], RZ ;  /* 0x0000600039397a10 */ /* 0x000fe40007ffe0ff */
[----:B------:R-:W-:Y:S02]  /*0090*/  SHF.R.S32.HI R3, RZ, 0x1f, R0 ;  /* 0x0000001fff037819 */ /* 0x000fe40000011400 */
[----:B------:R-:W-:-:S02]  /*00a0*/  IADD3 R1, R1, -0x1a0, RZ ;  /* 0xfffffe6001017810 */ /* 0x000fc40007ffe0ff */
[----:B------:R-:W-:-:S04]  /*00b0*/  LEA.HI R3, R3, R0, RZ, 0x7 ;  /* 0x0000000003037211 */ /* 0x000fc800078f38ff */
[----:B------:R-:W-:-:S05]  /*00c0*/  SHF.R.S32.HI R3, RZ, 0x7, R3 ;  /* 0x00000007ff037819 */ /* 0x000fca0000011403 */
[----:B------:R-:W-:Y:S01]  /*00d0*/  IMAD.SHL.U32 R4, R3, 0x8, RZ ;  /* 0x0000000803047824 */ /* 0x000fe200078e00ff */
[----:B-1----:R-:W-:-:S04]  /*00e0*/  IABS R8, R5 ;  /* 0x0000000500087213 */ /* 0x002fc80000000000 */
[-C--:B------:R-:W-:Y:S02]  /*00f0*/  IABS R7, R4.reuse ;  /* 0x0000000400077213 */ /* 0x080fe40000000000 */
[----:B------:R-:W-:Y:S02]  /*0100*/  IABS R10, R4 ;  /* 0x00000004000a7213 */ /* 0x000fe40000000000 */
[----:B------:R-:W1:Y:S01]  /*0110*/  I2F.RP R0, R7 ;  /* 0x0000000700007306 */ /* 0x000e620000209400 */
[----:B--2---:R-:W-:Y:S02]  /*0120*/  LOP3.LUT R60, R116, 0x3f, RZ, 0xc0, !PT ;  /* 0x0000003f743c7812 */ /* 0x004fe400078ec0ff */
[----:B------:R-:W-:-:S03]  /*0130*/  SHF.R.U32.HI R230, RZ, 0x6, R116 ;  /* 0x00000006ffe67819 */ /* 0x000fc60000011674 */
[----:B------:R-:W-:Y:S01]  /*0140*/  IMAD.SHL.U32 R17, R60, 0x4, RZ ;  /* 0x000000043c117824 */ /* 0x000fe200078e00ff */
[----:B------:R-:W-:-:S04]  /*0150*/  SGXT.U32 R230, R230, 0x1 ;  /* 0x00000001e6e6781a */ /* 0x000fc80000000000 */
[C---:B------:R-:W-:Y:S02]  /*0160*/  ISETP.GE.AND P4, PT, R230.reuse, c[0x0][0x180], PT ;  /* 0x00006000e6007a0c */ /* 0x040fe40003f86270 */
[C---:B------:R-:W-:Y:S02]  /*0170*/  LOP3.LUT R118, R230.reuse, 0x18, RZ, 0xfc, !PT ;  /* 0x00000018e6767812 */ /* 0x040fe400078efcff */
[C---:B------:R-:W-:Y:S01]  /*0180*/  LOP3.LUT R122, R230.reuse, 0x1c, RZ, 0xfc, !PT ;  /* 0x0000001ce67a7812 */ /* 0x040fe200078efcff */
[----:B-1----:R-:W1:Y:S01]  /*0190*/  MUFU.RCP R0, R0 ;  /* 0x0000000000007308 */ /* 0x002e620000001000 */
[C---:B------:R-:W-:Y:S02]  /*01a0*/  LOP3.LUT R126, R230.reuse, 0x20, RZ, 0xfc, !PT ;  /* 0x00000020e67e7812 */ /* 0x040fe400078efcff */
[C---:B------:R-:W-:Y:S02]  /*01b0*/  LOP3.LUT R130, R230.reuse, 0x24, RZ, 0xfc, !PT ;  /* 0x00000024e6827812 */ /* 0x040fe400078efcff */
[----:B------:R-:W-:-:S02]  /*01c0*/  LOP3.LUT R146, R230, 0x28, RZ, 0xfc, !PT ;  /* 0x00000028e6927812 */ /* 0x000fc400078efcff */
[C---:B------:R-:W-:Y:S02]  /*01d0*/  LOP3.LUT R231, R230.reuse, 0x30, RZ, 0xfc, !PT ;  /* 0x00000030e6e77812 */ /* 0x040fe400078efcff */
[C---:B------:R-:W-:Y:S02]  /*01e0*/  LOP3.LUT R158, R230.reuse, 0x2c, RZ, 0xfc, !PT ;  /* 0x0000002ce69e7812 */ /* 0x040fe400078efcff */
[C---:B------:R-:W-:Y:S02]  /*01f0*/  LOP3.LUT R239, R230.reuse, 0x38, RZ, 0xfc, !PT ;  /* 0x00000038e6ef7812 */ /* 0x040fe400078efcff */
[C---:B------:R-:W-:Y:S02]  /*0200*/  LOP3.LUT R238, R230.reuse, 0x34, RZ, 0xfc, !PT ;  /* 0x00000034e6ee7812 */ /* 0x040fe400078efcff */
[----:B------:R-:W-:Y:S02]  /*0210*/  LOP3.LUT R236, R230, 0x3c, RZ, 0xfc, !PT ;  /* 0x0000003ce6ec7812 */ /* 0x000fe400078efcff */
[----:B-1----:R-:W-:Y:S01]  /*0220*/  IADD3 R2, R0, 0xffffffe, RZ ;  /* 0x0ffffffe00027810 */ /* 0x002fe20007ffe0ff */
[----:B------:R-:W-:Y:S01]  /*0230*/  IMAD.MOV R0, RZ, RZ, -R10 ;  /* 0x000000ffff007224 */ /* 0x000fe200078e0a0a */
[----:B------:R-:W-:-:S02]  /*0240*/  LOP3.LUT R31, R230, 0x2, RZ, 0xfc, !PT ;  /* 0x00000002e61f7812 */ /* 0x000fc400078efcff */
[----:B------:R1:W2:Y:S01]  /*0250*/  F2I.FTZ.U32.TRUNC.NTZ R3, R2 ;  /* 0x0000000200037305 */ /* 0x0002a2000021f000 */
[C---:B------:R-:W-:Y:S02]  /*0260*/  LOP3.LUT R27, R230.reuse, 0x6, RZ, 0xfc, !PT ;  /* 0x00000006e61b7812 */ /* 0x040fe400078efcff */
[C---:B------:R-:W-:Y:S02]  /*0270*/  LOP3.LUT R25, R230.reuse, 0xa, RZ, 0xfc, !PT ;  /* 0x0000000ae6197812 */ /* 0x040fe400078efcff */
[C---:B------:R-:W-:Y:S02]  /*0280*/  LOP3.LUT R120, R230.reuse, 0x1a, RZ, 0xfc, !PT ;  /* 0x0000001ae6787812 */ /* 0x040fe400078efcff */
[C---:B------:R-:W-:Y:S01]  /*0290*/  LOP3.LUT R124, R230.reuse, 0x1e, RZ, 0xfc, !PT ;  /* 0x0000001ee67c7812 */ /* 0x040fe200078efcff */
[----:B-1----:R-:W-:Y:S01]  /*02a0*/  IMAD.MOV.U32 R2, RZ, RZ, RZ ;  /* 0x000000ffff027224 */ /* 0x002fe200078e00ff */
[C---:B------:R-:W-:Y:S02]  /*02b0*/  LOP3.LUT R128, R230.reuse, 0x22, RZ, 0xfc, !PT ;  /* 0x00000022e6807812 */ /* 0x040fe400078efcff */
[----:B------:R-:W-:-:S02]  /*02c0*/  LOP3.LUT R144, R230, 0x26, RZ, 0xfc, !PT ;  /* 0x00000026e6907812 */ /* 0x000fc400078efcff */
[C---:B------:R-:W-:Y:S01]  /*02d0*/  LOP3.LUT R156, R230.reuse, 0x2a, RZ, 0xfc, !PT ;  /* 0x0000002ae69c7812 */ /* 0x040fe200078efcff */
[--C-:B--2---:R-:W-:Y:S01]  /*02e0*/  IMAD.MOV R6, RZ, RZ, -R3.reuse ;  /* 0x000000ffff067224 */ /* 0x104fe200078e0a03 */
[C---:B------:R-:W-:Y:S02]  /*02f0*/  LOP3.LUT R159, R230.reuse, 0x2e, RZ, 0xfc, !PT ;  /* 0x0000002ee69f7812 */ /* 0x040fe400078efcff */
[----:B------:R-:W-:Y:S01]  /*0300*/  LOP3.LUT R237, R230, 0x3a, RZ, 0xfc, !PT ;  /* 0x0000003ae6ed7812 */ /* 0x000fe200078efcff */
[----:B------:R-:W-:Y:S01]  /*0310*/  IMAD R9, R6, R7, RZ ;  /* 0x0000000706097224 */ /* 0x000fe200078e02ff */
[C---:B------:R-:W-:Y:S01]  /*0320*/  LOP3.LUT R240, R230.reuse, 0x36, RZ, 0xfc, !PT ;  /* 0x00000036e6f07812 */ /* 0x040fe200078efcff */
[----:B------:R-:W-:Y:S01]  /*0330*/  IMAD.MOV.U32 R6, RZ, RZ, R8 ;  /* 0x000000ffff067224 */ /* 0x000fe200078e0008 */
[C---:B------:R-:W-:Y:S01]  /*0340*/  LOP3.LUT R235, R230.reuse, 0x32, RZ, 0xfc, !PT ;  /* 0x00000032e6eb7812 */ /* 0x040fe200078efcff */
[----:B------:R-:W-:Y:S01]  /*0350*/  IMAD.HI.U32 R3, R3, R9, R2 ;  /* 0x0000000903037227 */ /* 0x000fe200078e0002 */
[----:B------:R-:W-:-:S05]  /*0360*/  LOP3.LUT R234, R230, 0x3e, RZ, 0xfc, !PT ;  /* 0x0000003ee6ea7812 */ /* 0x000fca00078efcff */
[----:B------:R-:W-:-:S04]  /*0370*/  IMAD.HI.U32 R3, R3, R6, RZ ;  /* 0x0000000603037227 */ /* 0x000fc800078e00ff */
[----:B------:R-:W-:-:S05]  /*0380*/  IMAD R0, R3, R0, R6 ;  /* 0x0000000003007224 */ /* 0x000fca00078e0206 */
[----:B------:R-:W-:-:S13]  /*0390*/  ISETP.GT.U32.AND P1, PT, R7, R0, PT ;  /* 0x000000000700720c */ /* 0x000fda0003f24070 */
[----:B------:R-:W-:Y:S01]  /*03a0*/  @!P1 IMAD.IADD R0, R0, 0x1, -R7 ;  /* 0x0000000100009824 */ /* 0x000fe200078e0a07 */
[----:B------:R-:W-:Y:S02]  /*03b0*/  @!P1 IADD3 R3, R3, 0x1, RZ ;  /* 0x0000000103039810 */ /* 0x000fe40007ffe0ff */
[----:B------:R-:W-:Y:S02]  /*03c0*/  ISETP.NE.AND P1, PT, R4, RZ, PT ;  /* 0x000000ff0400720c */ /* 0x000fe40003f25270 */
[----:B------:R-:W-:Y:S02]  /*03d0*/  ISETP.GE.U32.AND P0, PT, R0, R7, PT ;  /* 0x000000070000720c */ /* 0x000fe40003f06070 */
[----:B------:R-:W-:-:S04]  /*03e0*/  LOP3.LUT R0, R5, R4, RZ, 0x3c, !PT ;  /* 0x0000000405007212 */ /* 0x000fc800078e3cff */
[----:B------:R-:W-:Y:S01]  /*03f0*/  ISETP.GE.AND P2, PT, R0, RZ, PT ;  /* 0x000000ff0000720c */ /* 0x000fe20003f46270 */
[----:B------:R-:W-:-:S05]  /*0400*/  IMAD.MOV.U32 R0, RZ, RZ, c[0x0][0x178] ;  /* 0x00005e00ff007624 */ /* 0x000fca00078e00ff */
[----:B------:R-:W-:Y:S02]  /*0410*/  IADD3 R0, R0, 0x3f, RZ ;  /* 0x0000003f00007810 */ /* 0x000fe40007ffe0ff */
[----:B------:R-:W-:-:S05]  /*0420*/  @P0 IADD3 R3, R3, 0x1, RZ ;  /* 0x0000000103030810 */ /* 0x000fca0007ffe0ff */
[----:B------:R-:W-:Y:S01]  /*0430*/  IMAD.MOV.U32 R2, RZ, RZ, R3 ;  /* 0x000000ffff027224 */ /* 0x000fe200078e0003 */
[----:B------:R-:W-:-:S03]  /*0440*/  SHF.R.S32.HI R3, RZ, 0x1f, R0 ;  /* 0x0000001fff037819 */ /* 0x000fc60000011400 */
[----:B------:R-:W-:Y:S01]  /*0450*/  @!P2 IMAD.MOV R2, RZ, RZ, -R2 ;  /* 0x000000ffff02a224 */ /* 0x000fe200078e0a02 */
[----:B------:R-:W-:Y:S02]  /*0460*/  @!P1 LOP3.LUT R2, RZ, R4, RZ, 0x33, !PT ;  /* 0x00000004ff029212 */ /* 0x000fe400078e33ff */
[----:B------:R-:W-:-:S03]  /*0470*/  LEA.HI R3, R3, R0, RZ, 0x6 ;  /* 0x0000000003037211 */ /* 0x000fc600078f30ff */
[----:B------:R-:W-:Y:S02]  /*0480*/  IMAD.SHL.U32 R6, R2, 0x8, RZ ;  /* 0x0000000802067824 */ /* 0x000fe400078e00ff */
[----:B------:R-:W-:-:S03]  /*0490*/  IMAD.MOV R2, RZ, RZ, -R2 ;  /* 0x000000ffff027224 */ /* 0x000fc600078e0a02 */
[----:B------:R-:W-:Y:S01]  /*04a0*/  LEA.HI.SX32 R3, R3, -R6, 0x1a ;  /* 0x8000000603037211 */ /* 0x000fe200078fd2ff */
[----:B------:R-:W-:-:S03]  /*04b0*/  IMAD R8, R4, R2, R5 ;  /* 0x0000000204087224 */ /* 0x000fc600078e0205 */
[----:B------:R-:W-:-:S04]  /*04c0*/  IMNMX R11, R3, 0x8, PT ;  /* 0x00000008030b7817 */ /* 0x000fc80003800200 */
[-C--:B------:R-:W-:Y:S02]  /*04d0*/  IABS R7, R11.reuse ;  /* 0x0000000b00077213 */ /* 0x080fe40000000000 */
[----:B------:R-:W-:Y:S02]  /*04e0*/  IABS R4, R11 ;  /* 0x0000000b00047213 */ /* 0x000fe40000000000 */
[----:B------:R-:W1:Y:S08]  /*04f0*/  I2F.RP R0, R7 ;  /* 0x0000000700007306 */ /* 0x000e700000209400 */
[----:B-1----:R-:W1:Y:S02]  /*0500*/  MUFU.RCP R0, R0 ;  /* 0x0000000000007308 */ /* 0x002e640000001000 */
[----:B-1----:R-:W-:Y:S01]  /*0510*/  IADD3 R3, R0, 0xffffffe, RZ ;  /* 0x0ffffffe00037810 */ /* 0x002fe20007ffe0ff */
[----:B------:R-:W-:-:S05]  /*0520*/  IMAD.MOV R0, RZ, RZ, -R4 ;  /* 0x000000ffff007224 */ /* 0x000fca00078e0a04 */
[----:B------:R-:W1:Y:S02]  /*0530*/  F2I.FTZ.U32.TRUNC.NTZ R3, R3 ;  /* 0x0000000300037305 */ /* 0x000e64000021f000 */
[----:B-1----:R-:W-:-:S04]  /*0540*/  IMAD.MOV R9, RZ, RZ, -R3 ;  /* 0x000000ffff097224 */ /* 0x002fc800078e0a03 */
[----:B------:R-:W-:Y:S01]  /*0550*/  IMAD.MOV.U32 R2, RZ, RZ, R9 ;  /* 0x000000ffff027224 */ /* 0x000fe200078e0009 */
[----:B------:R-:W-:-:S03]  /*0560*/  IABS R9, R8 ;  /* 0x0000000800097213 */ /* 0x000fc60000000000 */
[----:B------:R-:W-:Y:S02]  /*0570*/  IMAD R5, R2, R7, RZ ;  /* 0x0000000702057224 */ /* 0x000fe400078e02ff */
[----:B------:R-:W-:-:S04]  /*0580*/  IMAD.MOV.U32 R2, RZ, RZ, RZ ;  /* 0x000000ffff027224 */ /* 0x000fc800078e00ff */
[----:B------:R-:W-:Y:S01]  /*0590*/  IMAD.HI.U32 R2, R3, R5, R2 ;  /* 0x0000000503027227 */ /* 0x000fe200078e0002 */
[----:B------:R-:W-:-:S04]  /*05a0*/  IABS R5, c[0x0][0x178] ;  /* 0x00005e0000057a13 */ /* 0x000fc80000000000 */
[----:B------:R-:W1:Y:S01]  /*05b0*/  I2F.RP R4, R5 ;  /* 0x0000000500047306 */ /* 0x000e620000209400 */
[----:B------:R-:W-:-:S04]  /*05c0*/  IMAD.HI.U32 R2, R2, R9, RZ ;  /* 0x0000000902027227 */ /* 0x000fc800078e00ff */
[----:B------:R-:W-:-:S05]  /*05d0*/  IMAD R0, R2, R0, R9 ;  /* 0x0000000002007224 */ /* 0x000fca00078e0209 */
[----:B------:R-:W-:Y:S01]  /*05e0*/  ISETP.GT.U32.AND P1, PT, R7, R0, PT ;  /* 0x000000000700720c */ /* 0x000fe20003f24070 */
[----:B-1----:R-:W1:-:S12]  /*05f0*/  MUFU.RCP R4, R4 ;  /* 0x0000000400047308 */ /* 0x002e580000001000 */
[----:B------:R-:W-:Y:S01]  /*0600*/  @!P1 IMAD.IADD R0, R0, 0x1, -R7 ;  /* 0x0000000100009824 */ /* 0x000fe200078e0a07 */
[----:B------:R-:W-:Y:S02]  /*0610*/  @!P1 IADD3 R2, R2, 0x1, RZ ;  /* 0x0000000102029810 */ /* 0x000fe40007ffe0ff */
[----:B------:R-:W-:Y:S02]  /*0620*/  ISETP.NE.AND P1, PT, R11, RZ, PT ;  /* 0x000000ff0b00720c */ /* 0x000fe40003f25270 */
[----:B------:R-:W-:Y:S02]  /*0630*/  ISETP.GE.U32.AND P0, PT, R0, R7, PT ;  /* 0x000000070000720c */ /* 0x000fe40003f06070 */
[----:B------:R-:W-:Y:S02]  /*0640*/  LOP3.LUT R0, R8, R11, RZ, 0x3c, !PT ;  /* 0x0000000b08007212 */ /* 0x000fe400078e3cff */
[----:B-1----:R-:W-:Y:S02]  /*0650*/  IADD3 R3, R4, 0xffffffe, RZ ;  /* 0x0ffffffe04037810 */ /* 0x002fe40007ffe0ff */
[----:B------:R-:W-:-:S02]  /*0660*/  ISETP.GE.AND P2, PT, R0, RZ, PT ;  /* 0x000000ff0000720c */ /* 0x000fc40003f46270 */
[----:B------:R-:W-:Y:S02]  /*0670*/  LOP3.LUT R4, R230, 0xc, RZ, 0xfc, !PT ;  /* 0x0000000ce6047812 */ /* 0x000fe400078efcff */
[----:B------:R-:W1:Y:S02]  /*0680*/  F2I.FTZ.U32.TRUNC.NTZ R3, R3 ;  /* 0x0000000300037305 */ /* 0x000e64000021f000 */
[----:B------:R-:W-:Y:S02]  /*0690*/  ISETP.GE.AND P5, PT, R4, c[0x0][0x180], PT ;  /* 0x0000600004007a0c */ /* 0x000fe40003fa6270 */
[----:B------:R-:W-:-:S05]  /*06a0*/  @P0 IADD3 R2, R2, 0x1, RZ ;  /* 0x0000000102020810 */ /* 0x000fca0007ffe0ff */
[----:B------:R-:W-:-:S04]  /*06b0*/  IMAD.MOV.U32 R23, RZ, RZ, R2 ;  /* 0x000000ffff177224 */ /* 0x000fc800078e0002 */
[----:B------:R-:W-:Y:S01]  /*06c0*/  @!P2 IMAD.MOV R23, RZ, RZ, -R23 ;  /* 0x000000ffff17a224 */ /* 0x000fe200078e0a17 */
[----:B------:R-:W-:Y:S01]  /*06d0*/  @!P1 LOP3.LUT R23, RZ, R11, RZ, 0x33, !PT ;  /* 0x0000000bff179212 */ /* 0x000fe200078e33ff */
[----:B-1----:R-:W-:Y:S01]  /*06e0*/  IMAD.MOV R2, RZ, RZ, -R3 ;  /* 0x000000ffff027224 */ /* 0x002fe200078e0a03 */
[----:B------:R-:W-:-:S03]  /*06f0*/  ISETP.NE.AND P2, PT, RZ, c[0x0][0x178], PT ;  /* 0x00005e00ff007a0c */ /* 0x000fc60003f45270 */
[----:B------:R-:W-:Y:S02]  /*0700*/  IMAD.MOV R0, RZ, RZ, -R23 ;  /* 0x000000ffff007224 */ /* 0x000fe400078e0a17 */
[----:B------:R-:W-:Y:S02]  /*0710*/  IMAD R7, R2, R5, RZ ;  /* 0x0000000502077224 */ /* 0x000fe400078e02ff */
[----:B------:R-:W-:Y:S02]  /*0720*/  IMAD R0, R11, R0, R8 ;  /* 0x000000000b007224 */ /* 0x000fe400078e0208 */
[----:B------:R-:W-:Y:S02]  /*0730*/  IMAD.MOV.U32 R2, RZ, RZ, RZ ;  /* 0x000000ffff027224 */ /* 0x000fe400078e00ff */
[----:B------:R-:W-:Y:S01]  /*0740*/  IMAD.IADD R0, R6, 0x1, R0 ;  /* 0x0000000106007824 */ /* 0x000fe200078e0200 */
[----:B------:R-:W-:Y:S01]  /*0750*/  LOP3.LUT R6, R230, 0x8, RZ, 0xfc, !PT ;  /* 0x00000008e6067812 */ /* 0x000fe200078efcff */
[----:B------:R-:W-:-:S04]  /*0760*/  IMAD.HI.U32 R2, R3, R7, R2 ;  /* 0x0000000703027227 */ /* 0x000fc800078e0002 */
[----:B------:R-:W-:-:S05]  /*0770*/  IMAD R12, R0, 0x40, R60 ;  /* 0x00000040000c7824 */ /* 0x000fca00078e023c */
[----:B------:R-:W-:Y:S01]  /*0780*/  IABS R0, R12 ;  /* 0x0000000c00007213 */ /* 0x000fe20000000000 */
[----:B------:R1:W-:Y:S01]  /*0790*/  STL [R1+0x118], R12 ;  /* 0x0001180c01007387 */ /* 0x0003e20000100800 */
[----:B------:R-:W-:-:S03]  /*07a0*/  ISETP.GE.AND P3, PT, R12, RZ, PT ;  /* 0x000000ff0c00720c */ /* 0x000fc60003f66270 */
[----:B------:R-:W-:-:S04]  /*07b0*/  IMAD.HI.U32 R2, R2, R0, RZ ;  /* 0x0000000002027227 */ /* 0x000fc800078e00ff */
[----:B------:R-:W-:-:S04]  /*07c0*/  IMAD.MOV R2, RZ, RZ, -R2 ;  /* 0x000000ffff027224 */ /* 0x000fc800078e0a02 */
[----:B------:R-:W-:Y:S01]  /*07d0*/  IMAD R0, R5, R2, R0 ;  /* 0x0000000205007224 */ /* 0x000fe200078e0200 */
[----:B------:R-:W-:-:S04]  /*07e0*/  LOP3.LUT R2, R230, 0x4, RZ, 0xfc, !PT ;  /* 0x00000004e6027812 */ /* 0x000fc800078efcff */
[----:B------:R-:W-:-:S13]  /*07f0*/  ISETP.GT.U32.AND P0, PT, R5, R0, PT ;  /* 0x000000000500720c */ /* 0x000fda0003f04070 */
[----:B------:R-:W-:Y:S01]  /*0800*/  @!P0 IMAD.IADD R0, R0, 0x1, -R5 ;  /* 0x0000000100008824 */ /* 0x000fe200078e0a05 */
[----:B------:R-:W-:-:S04]  /*0810*/  ISETP.GT.AND P0, PT, R57, 0x3f, PT ;  /* 0x0000003f3900780c */ /* 0x000fc80003f04270 */
[----:B------:R-:W-:Y:S02]  /*0820*/  ISETP.GT.U32.AND P1, PT, R5, R0, PT ;  /* 0x000000000500720c */ /* 0x000fe40003f24070 */
[----:B------:R-:W-:-:S11]  /*0830*/  SEL R3, RZ, 0x4, !P0 ;  /* 0x00000004ff037807 */ /* 0x000fd60004000000 */
[----:B------:R-:W-:Y:S01]  /*0840*/  @!P1 IMAD.IADD R0, R0, 0x1, -R5 ;  /* 0x0000000100009824 */ /* 0x000fe200078e0a05 */
[----:B------:R-:W-:Y:S02]  /*0850*/  ISETP.GE.AND P1, PT, R2, c[0x0][0x180], PT ;  /* 0x0000600002007a0c */ /* 0x000fe40003f26270 */
[C---:B------:R-:W-:Y:S01]  /*0860*/  SEL R2, R3.reuse, RZ, !P4 ;  /* 0x000000ff03027207 */ /* 0x040fe20006000000 */
[----:B------:R-:W-:Y:S01]  /*0870*/  @!P3 IMAD.MOV R0, RZ, RZ, -R0 ;  /* 0x000000ffff00b224 */ /* 0x000fe200078e0a00 */
[----:B------:R-:W-:Y:S02]  /*0880*/  @!P2 LOP3.LUT R0, RZ, c[0x0][0x178], RZ, 0x33, !PT ;  /* 0x00005e00ff00aa12 */ /* 0x000fe400078e33ff */
[----:B------:R-:W-:Y:S02]  /*0890*/  ISETP.GE.AND P4, PT, R6, c[0x0][0x180], PT ;  /* 0x0000600006007a0c */ /* 0x000fe40003f86270 */
[----:B------:R-:W-:Y:S01]  /*08a0*/  LOP3.LUT R6, R230, 0x10, RZ, 0xfc, !PT ;  /* 0x00000010e6067812 */ /* 0x000fe200078efcff */
[----:B------:R-:W-:Y:S01]  /*08b0*/  IMAD R67, R0, c[0x0][0x184], RZ ;  /* 0x0000610000437a24 */ /* 0x000fe200078e02ff */
[C---:B------:R-:W-:Y:S01]  /*08c0*/  SEL R4, R3.reuse, RZ, !P4 ;  /* 0x000000ff03047207 */ /* 0x040fe20006000000 */
[----:B------:R-:W-:Y:S01]  /*08d0*/  IMAD R0, R230, c[0x0][0x188], RZ ;  /* 0x00006200e6007a24 */ /* 0x000fe200078e02ff */
[----:B------:R-:W-:Y:S01]  /*08e0*/  SEL R5, R3, RZ, !P5 ;  /* 0x000000ff03057207 */ /* 0x000fe20006800000 */
[----:B------:R-:W-:Y:S01]  /*08f0*/  IMAD.SHL.U32 R58, R67, 0x4, RZ ;  /* 0x00000004433a7824 */ /* 0x000fe200078e00ff */
[----:B------:R-:W-:Y:S01]  /*0900*/  ISETP.NE.U32.AND P2, PT, R4, RZ, PT ;  /* 0x000000ff0400720c */ /* 0x000fe20003f45070 */
[----:B------:R-:W-:Y:S01]  /*0910*/  IMAD R16, R233, 0x2, R0 ;  /* 0x00000002e9107824 */ /* 0x000fe200078e0200 */
[----:B------:R-:W-:-:S02]  /*0920*/  ISETP.GE.AND P5, PT, R6, c[0x0][0x180], PT ;  /* 0x0000600006007a0c */ /* 0x000fc40003fa6270 */
[----:B------:R-:W-:Y:S01]  /*0930*/  IADD3 R19, P6, R58, c[0x0][0x160], RZ ;  /* 0x000058003a137a10 */ /* 0x000fe20007fde0ff */
[----:B------:R-:W-:Y:S01]  /*0940*/  IMAD R4, R233, 0x2, R16 ;  /* 0x00000002e9047824 */ /* 0x000fe200078e0210 */
[----:B------:R-:W-:Y:S02]  /*0950*/  ISETP.NE.U32.AND P3, PT, R2, RZ, PT ;  /* 0x000000ff0200720c */ /* 0x000fe40003f65070 */
[----:B------:R-:W-:Y:S01]  /*0960*/  LEA.HI.X.SX32 R18, R67, c[0x0][0x164], 0x2, P6 ;  /* 0x0000590043127a11 */ /* 0x000fe200030f16ff */
[----:B------:R-:W-:Y:S01]  /*0970*/  IMAD R36, R233, 0x2, R4 ;  /* 0x00000002e9247824 */ /* 0x000fe200078e0204 */
[----:B------:R-:W-:Y:S02]  /*0980*/  LEA R228, P6, R0, R19, 0x2 ;  /* 0x0000001300e47211 */ /* 0x000fe400078c10ff */
[----:B------:R-:W-:Y:S02]  /*0990*/  SEL R2, R3, RZ, !P1 ;  /* 0x000000ff03027207 */ /* 0x000fe40004800000 */
[----:B------:R-:W-:-:S02]  /*09a0*/  ISETP.NE.U32.AND P1, PT, R5, RZ, PT ;  /* 0x000000ff0500720c */ /* 0x000fc40003f25070 */
[----:B------:R-:W-:Y:S02]  /*09b0*/  SEL R5, R3, RZ, !P5 ;  /* 0x000000ff03057207 */ /* 0x000fe40006800000 */
[----:B------:R-:W-:Y:S02]  /*09c0*/  LEA.HI.X.SX32 R229, R0, R18, 0x2, P6 ;  /* 0x0000001200e57211 */ /* 0x000fe400030f16ff */
[----:B------:R-:W-:Y:S02]  /*09d0*/  LEA R224, P6, R4, R19, 0x2 ;  /* 0x0000001304e07211 */ /* 0x000fe400078c10ff */
[----:B------:R-:W-:Y:S02]  /*09e0*/  LOP3.LUT R6, R230, 0x14, RZ, 0xfc, !PT ;  /* 0x00000014e6067812 */ /* 0x000fe400078efcff */
[----:B------:R-:W-:Y:S01]  /*09f0*/  ISETP.NE.U32.AND P5, PT, R5, RZ, PT ;  /* 0x000000ff0500720c */ /* 0x000fe20003fa5070 */
[----:B------:R-:W-:Y:S01]  /*0a00*/  IMAD R5, R233, 0x2, R36 ;  /* 0x00000002e9057824 */ /* 0x000fe200078e0224 */
[----:B------:R-:W-:-:S02]  /*0a10*/  ISETP.NE.U32.AND P4, PT, R2, RZ, PT ;  /* 0x000000ff0200720c */ /* 0x000fc40003f85070 */
[----:B------:R-:W-:Y:S01]  /*0a20*/  SHF.R.S32.HI R2, RZ, 0x6, R116 ;  /* 0x00000006ff027819 */ /* 0x000fe20000011474 */
[C---:B------:R-:W-:Y:S01]  /*0a30*/  IMAD R52, R233.reuse, 0x2, R5 ;  /* 0x00000002e9347824 */ /* 0x040fe200078e0205 */
[----:B------:R-:W-:Y:S02]  /*0a40*/  LEA.HI.X.SX32 R225, R4, R18, 0x2, P6 ;  /* 0x0000001204e17211 */ /* 0x000fe400030f16ff */
[----:B------:R-:W-:Y:S01]  /*0a50*/  ISETP.GE.AND P6, PT, R6, c[0x0][0x180], PT ;  /* 0x0000600006007a0c */ /* 0x000fe20003fc6270 */
[----:B------:R-:W-:Y:S01]  /*0a60*/  IMAD R53, R233, 0x2, R52 ;  /* 0x00000002e9357824 */ /* 0x000fe200078e0234 */
[----:B------:R-:W-:Y:S02]  /*0a70*/  SGXT R2, R2, 0x1 ;  /* 0x000000010202781a */ /* 0x000fe40000000200 */
[----:B------:R-:W-:Y:S01]  /*0a80*/  SEL R4, R3, RZ, !P6 ;  /* 0x000000ff03047207 */ /* 0x000fe20007000000 */
[----:B------:R-:W-:Y:S01]  /*0a90*/  IMAD R54, R233, 0x2, R53 ;  /* 0x00000002e9367824 */ /* 0x000fe200078e0235 */
[----:B------:R-:W-:-:S02]  /*0aa0*/  LEA R6, P6, R5, R19, 0x2 ;  /* 0x0000001305067211 */ /* 0x000fc400078c10ff */
[----:B------:R-:W-:Y:S01]  /*0ab0*/  LOP3.LUT R0, R17, 0x120, R2, 0x78, !PT ;  /* 0x0000012011007812 */ /* 0x000fe200078e7802 */
[----:B------:R-:W-:Y:S01]  /*0ac0*/  IMAD R55, R233, 0x2, R54 ;  /* 0x00000002e9377824 */ /* 0x000fe200078e0236 */
[-C--:B------:R-:W-:Y:S02]  /*0ad0*/  LEA.HI.X.SX32 R7, R5, R18.reuse, 0x2, P6 ;  /* 0x0000001205077211 */ /* 0x080fe400030f16ff */
[----:B------:R-:W-:Y:S01]  /*0ae0*/  ISETP.GE.AND P6, PT, R118, c[0x0][0x180], PT ;  /* 0x0000600076007a0c */ /* 0x000fe20003fc6270 */
[----:B------:R2:W-:Y:S01]  /*0af0*/  LDGSTS.E [R0+0x8000], [R228.64], P3 ;  /* 0x08000000e4007fae */ /* 0x0005e20009921846 */
[----:B------:R-:W-:Y:S01]  /*0b00*/  ISETP.NE.U32.AND P3, PT, R4, RZ, PT ;  /* 0x000000ff0400720c */ /* 0x000fe20003f65070 */
[----:B------:R-:W-:Y:S01]  /*0b10*/  IMAD R248, R233, 0x2, R55 ;  /* 0x00000002e9f87824 */ /* 0x000fe200078e0237 */
[----:B------:R-:W-:Y:S01]  /*0b20*/  SEL R4, R3, RZ, !P6 ;  /* 0x000000ff03047207 */ /* 0x000fe20007000000 */
[----:B------:R2:W-:Y:S01]  /*0b30*/  LDGSTS.E [R0+0x8400], [R224.64], P4 ;  /* 0x08400000e0007fae */ /* 0x0005e2000a121846 */
[----:B------:R-:W-:Y:S01]  /*0b40*/  LEA R8, P6, R53, R19, 0x2 ;  /* 0x0000001335087211 */ /* 0x000fe200078c10ff */
[C---:B------:R-:W-:Y:S01]  /*0b50*/  IMAD R56, R233.reuse, 0x2, R248 ;  /* 0x00000002e9387824 */ /* 0x040fe200078e02f8 */
[----:B------:R-:W-:Y:S01]  /*0b60*/  ISETP.NE.U32.AND P4, PT, R4, RZ, PT ;  /* 0x000000ff0400720c */ /* 0x000fe20003f85070 */
[----:B------:R3:W-:Y:S01]  /*0b70*/  LDGSTS.E [R0+0x8800], [R6.64], P2 ;  /* 0x0880000006007fae */ /* 0x0007e20009121846 */
[----:B------:R-:W-:Y:S01]  /*0b80*/  ISETP.GE.AND P2, PT, R122, c[0x0][0x180], PT ;  /* 0x000060007a007a0c */ /* 0x000fe20003f46270 */
[----:B------:R-:W-:Y:S01]  /*0b90*/  IMAD R59, R233, 0x2, R56 ;  /* 0x00000002e93b7824 */ /* 0x000fe200078e0238 */
[----:B------:R-:W-:-:S02]  /*0ba0*/  LEA.HI.X.SX32 R9, R53, R18, 0x2, P6 ;  /* 0x0000001235097211 */ /* 0x000fc400030f16ff */
[----:B------:R-:W-:Y:S01]  /*0bb0*/  SEL R11, R3, RZ, !P2 ;  /* 0x000000ff030b7207 */ /* 0x000fe20005000000 */
[----:B------:R-:W-:Y:S01]  /*0bc0*/  IMAD R4, R233, 0x2, R59 ;  /* 0x00000002e9047824 */ /* 0x000fe200078e023b */
[-C--:B------:R-:W-:Y:S01]  /*0bd0*/  LEA R10, P6, R55, R19.reuse, 0x2 ;  /* 0x00000013370a7211 */ /* 0x080fe200078c10ff */
[----:B------:R4:W-:Y:S01]  /*0be0*/  LDGSTS.E [R0+0x8c00], [R8.64], P1 ;  /* 0x08c0000008007fae */ /* 0x0009e20008921846 */
[----:B------:R-:W-:Y:S02]  /*0bf0*/  ISETP.NE.U32.AND P2, PT, R11, RZ, PT ;  /* 0x000000ff0b00720c */ /* 0x000fe40003f45070 */
[----:B------:R-:W-:Y:S02]  /*0c00*/  LEA.HI.X.SX32 R11, R55, R18, 0x2, P6 ;  /* 0x00000012370b7211 */ /* 0x000fe400030f16ff */
[----:B------:R-:W-:Y:S02]  /*0c10*/  ISETP.GE.AND P1, PT, R126, c[0x0][0x180], PT ;  /* 0x000060007e007a0c */ /* 0x000fe40003f26270 */
[----:B-1----:R-:W-:Y:S01]  /*0c20*/  LEA R12, P6, R4, R19, 0x2 ;  /* 0x00000013040c7211 */ /* 0x002fe200078c10ff */
[----:B------:R1:W-:Y:S01]  /*0c30*/  LDGSTS.E [R0+0x9000], [R10.64], P5 ;  /* 0x090000000a007fae */ /* 0x0003e2000a921846 */
[----:B------:R-:W-:-:S02]  /*0c40*/  ISETP.GE.AND P5, PT, R130, c[0x0][0x180], PT ;  /* 0x0000600082007a0c */ /* 0x000fc40003fa6270 */
[----:B---3--:R-:W-:Y:S01]  /*0c50*/  SEL R7, R3, RZ, !P1 ;  /* 0x000000ff03077207 */ /* 0x008fe20004800000 */
[----:B----4-:R-:W-:Y:S01]  /*0c60*/  IMAD R8, R233, 0x2, R4 ;  /* 0x00000002e9087824 */ /* 0x010fe200078e0204 */
[C---:B------:R-:W-:Y:S02]  /*0c70*/  LEA R6, P1, R56.reuse, R19, 0x2 ;  /* 0x0000001338067211 */ /* 0x040fe400078210ff */
[----:B------:R-:W-:Y:S02]  /*0c80*/  SEL R13, R3, RZ, !P5 ;  /* 0x000000ff030d7207 */ /* 0x000fe40006800000 */
[----:B------:R-:W-:Y:S02]  /*0c90*/  ISETP.NE.U32.AND P5, PT, R7, RZ, PT ;  /* 0x000000ff0700720c */ /* 0x000fe40003fa5070 */
[----:B------:R-:W-:Y:S02]  /*0ca0*/  LEA.HI.X.SX32 R7, R56, R18, 0x2, P1 ;  /* 0x0000001238077211 */ /* 0x000fe400008f16ff */
[----:B------:R-:W-:-:S02]  /*0cb0*/  ISETP.NE.U32.AND P1, PT, R13, RZ, PT ;  /* 0x000000ff0d00720c */ /* 0x000fc40003f25070 */
[----:B------:R-:W-:Y:S01]  /*0cc0*/  LEA.HI.X.SX32 R13, R4, R18, 0x2, P6 ;  /* 0x00000012040d7211 */ /* 0x000fe200030f16ff */
[C---:B------:R-:W-:Y:S01]  /*0cd0*/  IMAD R4, R233.reuse, 0x2, R8 ;  /* 0x00000002e9047824 */ /* 0x040fe200078e0208 */
[----:B------:R3:W-:Y:S01]  /*0ce0*/  LDGSTS.E [R0+0x9400], [R6.64], P3 ;  /* 0x0940000006007fae */ /* 0x0007e20009921846 */
[----:B------:R-:W-:Y:S02]  /*0cf0*/  ISETP.GE.AND P3, PT, R146, c[0x0][0x180], PT ;  /* 0x0000600092007a0c */ /* 0x000fe40003f66270 */
[C---:B-1----:R-:W-:Y:S01]  /*0d00*/  IMAD R10, R233.reuse, 0x2, R4 ;  /* 0x00000002e90a7824 */ /* 0x042fe200078e0204 */
[----:B------:R1:W-:Y:S01]  /*0d10*/  LDGSTS.E [R0+0x9800], [R12.64], P4 ;  /* 0x098000000c007fae */ /* 0x0003e2000a121846 */
[----:B------:R-:W-:Y:S02]  /*0d20*/  LEA R14, P6, R4, R19, 0x2 ;  /* 0x00000013040e7211 */ /* 0x000fe400078c10ff */
[----:B------:R-:W-:Y:S01]  /*0d30*/  IMAD R20, R233, 0x2, R10 ;  /* 0x00000002e9147824 */ /* 0x000fe200078e020a */
[----:B------:R-:W-:-:S02]  /*0d40*/  SEL R9, R3, RZ, !P3 ;  /* 0x000000ff03097207 */ /* 0x000fc40005800000 */
[-C--:B------:R-:W-:Y:S02]  /*0d50*/  LEA.HI.X.SX32 R15, R4, R18.reuse, 0x2, P6 ;  /* 0x00000012040f7211 */ /* 0x080fe400030f16ff */
[C---:B---3--:R-:W-:Y:S02]  /*0d60*/  LEA R6, P6, R20.reuse, R19, 0x2 ;  /* 0x0000001314067211 */ /* 0x048fe400078c10ff */
[----:B------:R-:W-:Y:S01]  /*0d70*/  ISETP.NE.U32.AND P3, PT, R9, RZ, PT ;  /* 0x000000ff0900720c */ /* 0x000fe20003f65070 */
[----:B------:R3:W-:Y:S01]  /*0d80*/  LDGSTS.E [R0+0x9c00], [R14.64], P2 ;  /* 0x09c000000e007fae */ /* 0x0007e20009121846 */
[----:B-1----:R-:W-:Y:S01]  /*0d90*/  IMAD R12, R233, 0x2, R20 ;  /* 0x00000002e90c7824 */ /* 0x002fe200078e0214 */
[----:B------:R-:W-:Y:S02]  /*0da0*/  ISETP.GE.AND P2, PT, R231, c[0x0][0x180], PT ;  /* 0x00006000e7007a0c */ /* 0x000fe40003f46270 */
[----:B------:R-:W-:Y:S01]  /*0db0*/  LEA.HI.X.SX32 R7, R20, R18, 0x2, P6 ;  /* 0x0000001214077211 */ /* 0x000fe200030f16ff */
[----:B------:R-:W-:Y:S01]  /*0dc0*/  IMAD R4, R233, 0x2, R12 ;  /* 0x00000002e9047824 */ /* 0x000fe200078e020c */
[----:B------:R-:W-:-:S02]  /*0dd0*/  SEL R9, R3, RZ, !P2 ;  /* 0x000000ff03097207 */ /* 0x000fc40005000000 */
[----:B------:R-:W-:Y:S01]  /*0de0*/  ISETP.GE.AND P4, PT, R158, c[0x0][0x180], PT ;  /* 0x000060009e007a0c */ /* 0x000fe20003f86270 */
[----:B------:R-:W-:Y:S01]  /*0df0*/  IMAD R32, R233, 0x2, R4 ;  /* 0x00000002e9207824 */ /* 0x000fe200078e0204 */
[CC--:B------:R-:W-:Y:S01]  /*0e00*/  LEA R20, P2, R4.reuse, R19.reuse, 0x2 ;  /* 0x0000001304147211 */ /* 0x0c0fe200078410ff */
[----:B------:R1:W-:Y:S01]  /*0e10*/  LDGSTS.E [R0+0xa000], [R6.64], P5 ;  /* 0x0a00000006007fae */ /* 0x0003e2000a921846 */
[----:B------:R-:W-:Y:S01]  /*0e20*/  SEL R11, R3, RZ, !P4 ;  /* 0x000000ff030b7207 */ /* 0x000fe20006000000 */
[C---:B------:R-:W-:Y:S01]  /*0e30*/  IMAD R22, R233.reuse, 0x2, R32 ;  /* 0x00000002e9167824 */ /* 0x040fe200078e0220 */
[-C--:B------:R-:W-:Y:S02]  /*0e40*/  LEA.HI.X.SX32 R21, R4, R18.reuse, 0x2, P2 ;  /* 0x0000001204157211 */ /* 0x080fe400010f16ff */
[----:B------:R-:W-:Y:S01]  /*0e50*/  ISETP.GE.AND P5, PT, R238, c[0x0][0x180], PT ;  /* 0x00006000ee007a0c */ /* 0x000fe20003fa6270 */
[----:B------:R-:W-:Y:S01]  /*0e60*/  IMAD R30, R233, 0x2, R22 ;  /* 0x00000002e91e7824 */ /* 0x000fe200078e0216 */
[C---:B---3--:R-:W-:Y:S01]  /*0e70*/  LEA R14, P6, R22.reuse, R19, 0x2 ;  /* 0x00000013160e7211 */ /* 0x048fe200078c10ff */
[----:B------:R3:W-:Y:S01]  /*0e80*/  LDGSTS.E [R0+0xa400], [R20.64], P1 ;  /* 0x0a40000014007fae */ /* 0x0007e20008921846 */
[----:B------:R-:W-:Y:S01]  /*0e90*/  ISETP.GE.AND P1, PT, R239, c[0x0][0x180], PT ;  /* 0x00006000ef007a0c */ /* 0x000fe20003f26270 */
[----:B------:R-:W-:Y:S01]  /*0ea0*/  IMAD R4, R233, 0x2, R30 ;  /* 0x00000002e9047824 */ /* 0x000fe200078e021e */
[----:B------:R-:W-:-:S02]  /*0eb0*/  LEA.HI.X.SX32 R15, R22, R18, 0x2, P6 ;  /* 0x00000012160f7211 */ /* 0x000fc400030f16ff */
[----:B-1----:R-:W-:Y:S01]  /*0ec0*/  SEL R7, R3, RZ, !P1 ;  /* 0x000000ff03077207 */ /* 0x002fe20004800000 */
[----:B------:R-:W-:Y:S01]  /*0ed0*/  IMAD R22, R233, 0x2, R4 ;  /* 0x00000002e9167824 */ /* 0x000fe200078e0204 */
[----:B------:R-:W-:Y:S01]  /*0ee0*/  ISETP.NE.U32.AND P4, PT, R11, RZ, PT ;  /* 0x000000ff0b00720c */ /* 0x000fe20003f85070 */
[----:B------:R1:W-:Y:S01]  /*0ef0*/  LDGSTS.E [R0+0xa800], [R14.64], P3 ;  /* 0x0a8000000e007fae */ /* 0x0003e20009921846 */
[----:B------:R-:W-:Y:S01]  /*0f00*/  ISETP.GE.AND P3, PT, R236, c[0x0][0x180], PT ;  /* 0x00006000ec007a0c */ /* 0x000fe20003f66270 */
[----:B------:R-:W-:Y:S01]  /*0f10*/  IMAD R24, R233, 0x2, R22 ;  /* 0x00000002e9187824 */ /* 0x000fe200078e0216 */
[----:B------:R-:W-:Y:S02]  /*0f20*/  LEA R6, P6, R4, R19, 0x2 ;  /* 0x0000001304067211 */ /* 0x000fe400078c10ff */
[----:B------:R-:W-:Y:S01]  /*0f30*/  SEL R11, R3, RZ, !P5 ;  /* 0x000000ff030b7207 */ /* 0x000fe20006800000 */
[----:B---3--:R-:W-:Y:S01]  /*0f40*/  IMAD R20, R233, 0x2, R24 ;  /* 0x00000002e9147824 */ /* 0x008fe200078e0218 */
[----:B------:R-:W-:-:S02]  /*0f50*/  ISETP.NE.U32.AND P5, PT, R9, RZ, PT ;  /* 0x000000ff0900720c */ /* 0x000fc40003fa5070 */
[----:B------:R-:W-:Y:S01]  /*0f60*/  SEL R9, R3, RZ, !P3 ;  /* 0x000000ff03097207 */ /* 0x000fe20005800000 */
[----:B------:R-:W-:Y:S01]  /*0f70*/  IMAD R34, R233, 0x2, R20 ;  /* 0x00000002e9227824 */ /* 0x000fe200078e0214 */
[----:B------:R-:W-:Y:S02]  /*0f80*/  ISETP.NE.U32.AND P1, PT, R7, RZ, PT ;  /* 0x000000ff0700720c */ /* 0x000fe40003f25070 */
[----:B------:R-:W-:Y:S01]  /*0f90*/  LEA.HI.X.SX32 R7, R4, R18, 0x2, P6 ;  /* 0x0000001204077211 */ /* 0x000fe200030f16ff */
[----:B------:R-:W-:Y:S01]  /*0fa0*/  IMAD R26, R233, 0x2, R34 ;  /* 0x00000002e91a7824 */ /* 0x000fe200078e0222 */
[----:B------:R-:W-:Y:S02]  /*0fb0*/  IABS R4, c[0x0][0x17c] ;  /* 0x00005f0000047a13 */ /* 0x000fe40000000000 */
[----:B------:R-:W-:Y:S01]  /*0fc0*/  ISETP.NE.U32.AND P3, PT, R9, RZ, PT ;  /* 0x000000ff0900720c */ /* 0x000fe20003f65070 */
[----:B------:R-:W-:Y:S01]  /*0fd0*/  IMAD R38, R233, 0x2, R26 ;  /* 0x00000002e9267824 */ /* 0x000fe200078e021a */
[----:B------:R-:W3:Y:S01]  /*0fe0*/  I2F.RP R9, R4 ;  /* 0x0000000400097306 */ /* 0x000ee20000209400 */
[----:B------:R-:W-:Y:S01]  /*0ff0*/  LEA R28, P6, R24, R19, 0x2 ;  /* 0x00000013181c7211 */ /* 0x000fe200078c10ff */
[----:B------:R4:W-:Y:S01]  /*1000*/  LDGSTS.E [R0+0xac00], [R6.64], P4 ;  /* 0x0ac0000006007fae */ /* 0x0009e2000a121846 */
[----:B------:R-:W-:-:S02]  /*1010*/  ISETP.NE.U32.AND P2, PT, R11, RZ, PT ;  /* 0x000000ff0b00720c */ /* 0x000fc40003f45070 */
[-C--:B------:R-:W-:Y:S01]  /*1020*/  LEA.HI.X.SX32 R29, R24, R18.reuse, 0x2, P6 ;  /* 0x00000012181d7211 */ /* 0x080fe200030f16ff */
[----:B------:R-:W-:Y:S01]  /*1030*/  IMAD R24, R233, 0x2, R38 ;  /* 0x00000002e9187824 */ /* 0x000fe200078e0226 */
[----:B------:R-:W-:Y:S02]  /*1040*/  ISETP.GE.AND P4, PT, R31, c[0x0][0x180], PT ;  /* 0x000060001f007a0c */ /* 0x000fe40003f86270 */
[----:B------:R-:W-:Y:S01]  /*1050*/  LOP3.LUT R21, R230, 0x16, RZ, 0xfc, !PT ;  /* 0x00000016e6157812 */ /* 0x000fe200078efcff */
[----:B------:R5:W-:Y:S01]  /*1060*/  LDGSTS.E [R0+0xb000], [R28.64], P5 ;  /* 0x0b0000001c007fae */ /* 0x000be2000a921846 */
[-C--:B-1----:R-:W-:Y:S02]  /*1070*/  LEA R14, P5, R34, R19.reuse, 0x2 ;  /* 0x00000013220e7211 */ /* 0x082fe400078a10ff */
[----:B------:R-:W-:Y:S02]  /*1080*/  SEL R11, R3, RZ, !P4 ;  /* 0x000000ff030b7207 */ /* 0x000fe40006000000 */
[----:B----4-:R-:W-:Y:S01]  /*1090*/  LEA R6, P6, R38, R19, 0x2 ;  /* 0x0000001326067211 */ /* 0x010fe200078c10ff */
[----:B---3--:R-:W1:Y:S01]  /*10a0*/  MUFU.RCP R9, R9 ;  /* 0x0000000900097308 */ /* 0x008e620000001000 */
[----:B------:R-:W-:-:S02]  /*10b0*/  LEA.HI.X.SX32 R15, R34, R18, 0x2, P5 ;  /* 0x00000012220f7211 */ /* 0x000fc400028f16ff */
[----:B------:R-:W-:Y:S02]  /*10c0*/  LEA.HI.X.SX32 R7, R38, R18, 0x2, P6 ;  /* 0x0000001226077211 */ /* 0x000fe400030f16ff */
[----:B------:R-:W-:Y:S01]  /*10d0*/  ISETP.GE.AND P5, PT, R27, c[0x0][0x180], PT ;  /* 0x000060001b007a0c */ /* 0x000fe20003fa6270 */
[----:B-----5:R-:W-:Y:S01]  /*10e0*/  IMAD R28, R233, 0x2, R24 ;  /* 0x00000002e91c7824 */ /* 0x020fe200078e0218 */
[----:B------:R-:W-:Y:S01]  /*10f0*/  ISETP.GE.AND P4, PT, R25, c[0x0][0x180], PT ;  /* 0x0000600019007a0c */ /* 0x000fe20003f86270 */
[----:B------:R3:W-:Y:S01]  /*1100*/  LDGSTS.E [R0+0xb400], [R14.64], P2 ;  /* 0x0b4000000e007fae */ /* 0x0007e20009121846 */
[----:B------:R-:W-:Y:S02]  /*1110*/  SEL R13, R3, RZ, !P5 ;  /* 0x000000ff030d7207 */ /* 0x000fe40006800000 */
[----:B------:R-:W-:Y:S01]  /*1120*/  LEA R34, P6, R28, R19, 0x2 ;  /* 0x000000131c227211 */ /* 0x000fe200078c10ff */
[----:B------:R4:W-:Y:S01]  /*1130*/  LDGSTS.E [R0+0xb800], [R6.64], P1 ;  /* 0x0b80000006007fae */ /* 0x0009e20008921846 */
[----:B------:R-:W-:-:S02]  /*1140*/  ISETP.NE.U32.AND P5, PT, R11, RZ, PT ;  /* 0x000000ff0b00720c */ /* 0x000fc40003fa5070 */
[----:B------:R-:W-:Y:S01]  /*1150*/  LEA.HI.X.SX32 R35, R28, R18, 0x2, P6 ;  /* 0x000000121c237211 */ /* 0x000fe200030f16ff */
[----:B------:R-:W-:Y:S01]  /*1160*/  IMAD R28, R233, 0x2, R28 ;  /* 0x00000002e91c7824 */ /* 0x000fe200078e021c */
[----:B------:R-:W-:Y:S02]  /*1170*/  LOP3.LUT R27, R230, 0xe, RZ, 0xfc, !PT ;  /* 0x0000000ee61b7812 */ /* 0x000fe400078efcff */
[----:B------:R-:W-:Y:S01]  /*1180*/  SEL R11, R3, RZ, !P4 ;  /* 0x000000ff030b7207 */ /* 0x000fe20006000000 */
[----:B------:R5:W-:Y:S01]  /*1190*/  LDGSTS.E [R0+0xbc00], [R34.64], P3 ;  /* 0x0bc0000022007fae */ /* 0x000be20009921846 */
[----:B------:R-:W-:Y:S02]  /*11a0*/  ISETP.NE.U32.AND P4, PT, R13, RZ, PT ;  /* 0x000000ff0d00720c */ /* 0x000fe40003f85070 */
[----:B------:R-:W-:Y:S02]  /*11b0*/  LEA R226, P3, R16, R19, 0x2 ;  /* 0x0000001310e27211 */ /* 0x000fe400078610ff */
[----:B------:R-:W-:-:S02]  /*11c0*/  LOP3.LUT R25, R230, 0x12, RZ, 0xfc, !PT ;  /* 0x00000012e6197812 */ /* 0x000fc400078efcff */
[----:B------:R-:W-:Y:S02]  /*11d0*/  ISETP.GE.AND P1, PT, R27, c[0x0][0x180], PT ;  /* 0x000060001b007a0c */ /* 0x000fe40003f26270 */
[----:B------:R-:W-:Y:S02]  /*11e0*/  LEA R222, P6, R36, R19, 0x2 ;  /* 0x0000001324de7211 */ /* 0x000fe400078c10ff */
[----:B------:R-:W-:Y:S02]  /*11f0*/  ISETP.NE.U32.AND P2, PT, R11, RZ, PT ;  /* 0x000000ff0b00720c */ /* 0x000fe40003f45070 */
[----:B-1----:R-:W-:Y:S02]  /*1200*/  IADD3 R9, R9, 0xffffffe, RZ ;  /* 0x0ffffffe09097810 */ /* 0x002fe40007ffe0ff */
[----:B------:R-:W-:Y:S02]  /*1210*/  LEA.HI.X.SX32 R227, R16, R18, 0x2, P3 ;  /* 0x0000001210e37211 */ /* 0x000fe400018f16ff */
[----:B------:R-:W-:Y:S01]  /*1220*/  ISETP.GE.AND P3, PT, R25, c[0x0][0x180], PT ;  /* 0x0000600019007a0c */ /* 0x000fe20003f66270 */
[----:B------:R1:W2:Y:S01]  /*1230*/  F2I.FTZ.U32.TRUNC.NTZ R37, R9 ;  /* 0x0000000900257305 */ /* 0x0002a2000021f000 */
[----:B----4-:R-:W-:-:S02]  /*1240*/  SEL R7, R3, RZ, !P1 ;  /* 0x000000ff03077207 */ /* 0x010fc40004800000 */
[-C--:B------:R-:W-:Y:S01]  /*1250*/  LEA.HI.X.SX32 R223, R36, R18.reuse, 0x2, P6 ;  /* 0x0000001224df7211 */ /* 0x080fe200030f16ff */
[----:B------:R-:W-:Y:S01]  /*1260*/  IMAD.MOV.U32 R36, RZ, RZ, RZ ;  /* 0x000000ffff247224 */ /* 0x000fe200078e00ff */
[----:B------:R-:W-:Y:S02]  /*1270*/  LEA R6, P6, R52, R19, 0x2 ;  /* 0x0000001334067211 */ /* 0x000fe400078c10ff */
[----:B------:R-:W-:Y:S02]  /*1280*/  LOP3.LUT R38, R0, 0x40, RZ, 0x3c, !PT ;  /* 0x0000004000267812 */ /* 0x000fe400078e3cff */
[----:B------:R-:W-:Y:S01]  /*1290*/  SEL R11, R3, RZ, !P3 ;  /* 0x000000ff030b7207 */ /* 0x000fe20005800000 */
[----:B-1----:R-:W-:Y:S01]  /*12a0*/  IMAD.SHL.U32 R9, R23, 0x80, RZ ;  /* 0x0000008017097824 */ /* 0x002fe200078e00ff */
[----:B------:R-:W-:Y:S01]  /*12b0*/  ISETP.NE.U32.AND P3, PT, R7, RZ, PT ;  /* 0x000000ff0700720c */ /* 0x000fe20003f65070 */
[----:B------:R1:W-:Y:S01]  /*12c0*/  LDGSTS.E [R38+0x8200], [R226.64], P5 ;  /* 0x08200000e2267fae */ /* 0x0003e2000a921846 */
[----:B------:R-:W-:-:S02]  /*12d0*/  LEA.HI.X.SX32 R7, R52, R18, 0x2, P6 ;  /* 0x0000001234077211 */ /* 0x000fc400030f16ff */
[----:B------:R-:W-:Y:S01]  /*12e0*/  ISETP.NE.U32.AND P6, PT, R11, RZ, PT ;  /* 0x000000ff0b00720c */ /* 0x000fe20003fc5070 */
[----:B------:R1:W-:Y:S01]  /*12f0*/  LDGSTS.E [R38+0x8600], [R222.64], P4 ;  /* 0x08600000de267fae */ /* 0x0003e2000a121846 */
[----:B------:R-:W-:Y:S02]  /*1300*/  ISETP.GE.AND P4, PT, R120, c[0x0][0x180], PT ;  /* 0x0000600078007a0c */ /* 0x000fe40003f86270 */
[----:B---3--:R-:W-:Y:S01]  /*1310*/  LEA R14, P5, R54, R19, 0x2 ;  /* 0x00000013360e7211 */ /* 0x008fe200078a10ff */
[----:B------:R3:W-:Y:S01]  /*1320*/  LDGSTS.E [R38+0x8a00], [R6.64], P2 ;  /* 0x08a0000006267fae */ /* 0x0007e20009121846 */
[----:B------:R-:W-:Y:S02]  /*1330*/  ISETP.GE.AND P2, PT, R124, c[0x0][0x180], PT ;  /* 0x000060007c007a0c */ /* 0x000fe40003f46270 */
[----:B------:R-:W-:Y:S02]  /*1340*/  SEL R11, R3, RZ, !P4 ;  /* 0x000000ff030b7207 */ /* 0x000fe40006000000 */
[----:B------:R-:W-:-:S02]  /*1350*/  LEA.HI.X.SX32 R15, R54, R18, 0x2, P5 ;  /* 0x00000012360f7211 */ /* 0x000fc400028f16ff */
[----:B-----5:R-:W-:Y:S02]  /*1360*/  LEA R34, P5, R248, R19, 0x2 ;  /* 0x00000013f8227211 */ /* 0x020fe400078a10ff */
[----:B------:R-:W-:Y:S01]  /*1370*/  ISETP.GE.AND P4, PT, R128, c[0x0][0x180], PT ;  /* 0x0000600080007a0c */ /* 0x000fe20003f86270 */
[----:B------:R4:W-:Y:S01]  /*1380*/  LDGSTS.E [R38+0x8e00], [R14.64], P3 ;  /* 0x08e000000e267fae */ /* 0x0009e20009921846 */
[----:B------:R-:W-:Y:S02]  /*1390*/  LEA.HI.X.SX32 R35, R248, R18, 0x2, P5 ;  /* 0x00000012f8237211 */ /* 0x000fe400028f16ff */
[----:B---3--:R-:W-:Y:S02]  /*13a0*/  SEL R6, R3, RZ, !P2 ;  /* 0x000000ff03067207 */ /* 0x008fe40005000000 */
[----:B------:R-:W-:Y:S01]  /*13b0*/  ISETP.NE.U32.AND P2, PT, R11, RZ, PT ;  /* 0x000000ff0b00720c */ /* 0x000fe20003f45070 */
[----:B--2---:R-:W-:Y:S01]  /*13c0*/  IMAD.MOV R11, RZ, RZ, -R37 ;  /* 0x000000ffff0b7224 */ /* 0x004fe200078e0a25 */
[----:B------:R-:W-:Y:S01]  /*13d0*/  ISETP.GE.AND P1, PT, R21, c[0x0][0x180], PT ;  /* 0x0000600015007a0c */ /* 0x000fe20003f26270 */
[----:B------:R2:W-:Y:S01]  /*13e0*/  LDGSTS.E [R38+0x9200], [R34.64], P6 ;  /* 0x0920000022267fae */ /* 0x0005e2000b121846 */
[----:B------:R-:W-:Y:S01]  /*13f0*/  LOP3.LUT R152, R9, 0x2, R230, 0xfe, !PT ;  /* 0x0000000209987812 */ /* 0x000fe200078efee6 */
[----:B------:R-:W-:Y:S01]  /*1400*/  IMAD R11, R11, R4, RZ ;  /* 0x000000040b0b7224 */ /* 0x000fe200078e02ff */
[----:B------:R-:W-:-:S02]  /*1410*/  SEL R7, R3, RZ, !P4 ;  /* 0x000000ff03077207 */ /* 0x000fc40006000000 */
[----:B------:R-:W-:Y:S01]  /*1420*/  SEL R13, R3, RZ, !P1 ;  /* 0x000000ff030d7207 */ /* 0x000fe20004800000 */
[----:B------:R-:W-:Y:S01]  /*1430*/  IMAD.HI.U32 R16, R37, R11, R36 ;  /* 0x0000000b25107227 */ /* 0x000fe200078e0024 */
[----:B------:R-:W-:Y:S01]  /*1440*/  ISETP.NE.U32.AND P4, PT, R6, RZ, PT ;  /* 0x000000ff0600720c */ /* 0x000fe20003f85070 */
[----:B------:R-:W-:Y:S01]  /*1450*/  STL [R1+0x114], R152 ;  /* 0x0001149801007387 */ /* 0x000fe20000100800 */
[----:B------:R-:W-:Y:S02]  /*1460*/  LEA R6, P5, R59, R19, 0x2 ;  /* 0x000000133b067211 */ /* 0x000fe400078a10ff */
[----:B------:R-:W-:Y:S02]  /*1470*/  ISETP.GE.AND P6, PT, R144, c[0x0][0x180], PT ;  /* 0x0000600090007a0c */ /* 0x000fe40003fc6270 */
[----:B------:R-:W-:Y:S02]  /*1480*/  IABS R141, R152 ;  /* 0x00000098008d7213 */ /* 0x000fe40000000000 */
[----:B------:R-:W-:-:S02]  /*1490*/  ISETP.NE.U32.AND P1, PT, R13, RZ, PT ;  /* 0x000000ff0d00720c */ /* 0x000fc40003f25070 */
[----:B------:R-:W-:Y:S01]  /*14a0*/  ISETP.NE.U32.AND P3, PT, R7, RZ, PT ;  /* 0x000000ff0700720c */ /* 0x000fe20003f65070 */
[----:B------:R-:W-:Y:S01]  /*14b0*/  IMAD.HI.U32 R11, R16, R141, RZ ;  /* 0x0000008d100b7227 */ /* 0x000fe200078e00ff */
[----:B------:R-:W-:Y:S02]  /*14c0*/  LEA.HI.X.SX32 R7, R59, R18, 0x2, P5 ;  /* 0x000000123b077211 */ /* 0x000fe400028f16ff */
[----:B------:R-:W-:Y:S01]  /*14d0*/  SEL R13, R3, RZ, !P6 ;  /* 0x000000ff030d7207 */ /* 0x000fe20007000000 */
[----:B------:R-:W-:Y:S01]  /*14e0*/  IMAD.MOV R11, RZ, RZ, -R11 ;  /* 0x000000ffff0b7224 */ /* 0x000fe200078e0a0b */
[----:B------:R-:W-:Y:S02]  /*14f0*/  ISETP.GE.AND P5, PT, R156, c[0x0][0x180], PT ;  /* 0x000060009c007a0c */ /* 0x000fe40003fa6270 */
[C-C-:B------:R-:W-:Y:S01]  /*1500*/  LOP3.LUT R150, R9.reuse, 0x4, R230.reuse, 0xfe, !PT ;  /* 0x0000000409967812 */ /* 0x140fe200078efee6 */
[----:B------:R-:W-:Y:S01]  /*1510*/  IMAD R141, R4, R11, R141 ;  /* 0x0000000b048d7224 */ /* 0x000fe200078e028d */
[----:B------:R-:W-:Y:S01]  /*1520*/  LOP3.LUT R62, R9, 0x6, R230, 0xfe, !PT ;  /* 0x00000006093e7812 */ /* 0x000fe200078efee6 */
[----:B------:R3:W-:Y:S01]  /*1530*/  LDGSTS.E [R38+0x9600], [R6.64], P1 ;  /* 0x0960000006267fae */ /* 0x0007e20008921846 */
[----:B------:R-:W-:-:S02]  /*1540*/  ISETP.NE.U32.AND P6, PT, R13, RZ, PT ;  /* 0x000000ff0d00720c */ /* 0x000fc40003fc5070 */
[----:B------:R-:W-:Y:S01]  /*1550*/  SEL R13, R3, RZ, !P5 ;  /* 0x000000ff030d7207 */ /* 0x000fe20006800000 */
[----:B------:R-:W-:Y:S01]  /*1560*/  STL [R1+0x110], R150 ;  /* 0x0001109601007387 */ /* 0x000fe20000100800 */
[----:B------:R-:W-:Y:S02]  /*1570*/  IABS R139, R150 ;  /* 0x00000096008b7213 */ /* 0x000fe40000000000 */
[----:B------:R-:W-:Y:S01]  /*1580*/  IABS R137, R62 ;  /* 0x0000003e00897213 */ /* 0x000fe20000000000 */
[----:B------:R5:W-:Y:S01]  /*1590*/  STL [R1+0x10c], R62 ;  /* 0x00010c3e01007387 */ /* 0x000be20000100800 */
[--C-:B------:R-:W-:Y:S01]  /*15a0*/  LOP3.LUT R148, R9, 0xa, R230.reuse, 0xfe, !PT ;  /* 0x0000000a09947812 */ /* 0x100fe200078efee6 */
[C---:B------:R-:W-:Y:S01]  /*15b0*/  IMAD.HI.U32 R11, R16.reuse, R139, RZ ;  /* 0x0000008b100b7227 */ /* 0x040fe200078e00ff */
[----:B------:R-:W-:Y:S02]  /*15c0*/  ISETP.NE.U32.AND P5, PT, R13, RZ, PT ;  /* 0x000000ff0d00720c */ /* 0x000fe40003fa5070 */
[----:B------:R-:W-:Y:S01]  /*15d0*/  IABS R133, R148 ;  /* 0x0000009400857213 */ /* 0x000fe20000000000 */
[----:B------:R-:W-:Y:S01]  /*15e0*/  IMAD.HI.U32 R13, R16, R137, RZ ;  /* 0x00000089100d7227 */ /* 0x000fe200078e00ff */
[----:B------:R-:W-:-:S02]  /*15f0*/  LOP3.LUT R142, R9, 0xc, R230, 0xfe, !PT ;  /* 0x0000000c098e7812 */ /* 0x000fc400078efee6 */
[C-C-:B------:R-:W-:Y:S01]  /*1600*/  LOP3.LUT R140, R9.reuse, 0xe, R230.reuse, 0xfe, !PT ;  /* 0x0000000e098c7812 */ /* 0x140fe200078efee6 */
[----:B----4-:R-:W-:Y:S01]  /*1610*/  IMAD.MOV R15, RZ, RZ, -R11 ;  /* 0x000000ffff0f7224 */ /* 0x010fe200078e0a0b */
[----:B------:R-:W-:Y:S01]  /*1620*/  IABS R131, R142 ;  /* 0x0000008e00837213 */ /* 0x000fe20000000000 */
[----:B------:R-:W-:Y:S01]  /*1630*/  IMAD.MOV R13, RZ, RZ, -R13 ;  /* 0x000000ffff0d7224 */ /* 0x000fe200078e0a0d */
[C-C-:B------:R-:W-:Y:S01]  /*1640*/  LOP3.LUT R50, R9.reuse, 0x10, R230.reuse, 0xfe, !PT ;  /* 0x0000001009327812 */ /* 0x140fe200078efee6 */
[----:B------:R-:W-:Y:S01]  /*1650*/  IMAD.HI.U32 R11, R16, R133, RZ ;  /* 0x00000085100b7227 */ /* 0x000fe200078e00ff */
[----:B------:R-:W-:Y:S02]  /*1660*/  IABS R129, R140 ;  /* 0x0000008c00817213 */ /* 0x000fe40000000000 */
[----:B------:R-:W-:Y:S01]  /*1670*/  IABS R127, R50 ;  /* 0x00000032007f7213 */ /* 0x000fe20000000000 */
[----:B------:R-:W-:Y:S01]  /*1680*/  IMAD R137, R4, R13, R137 ;  /* 0x0000000d04897224 */ /* 0x000fe200078e0289 */
[C-C-:B------:R-:W-:Y:S01]  /*1690*/  LOP3.LUT R138, R9.reuse, 0x14, R230.reuse, 0xfe, !PT ;  /* 0x00000014098a7812 */ /* 0x140fe200078efee6 */
[----:B------:R-:W-:Y:S01]  /*16a0*/  IMAD.MOV R13, RZ, RZ, -R11 ;  /* 0x000000ffff0d7224 */ /* 0x000fe200078e0a0b */
[----:B------:R-:W-:Y:S01]  /*16b0*/  LOP3.LUT R136, R9, 0x16, R230, 0xfe, !PT ;  /* 0x0000001609887812 */ /* 0x000fe200078efee6 */
[----:B------:R-:W-:Y:S01]  /*16c0*/  IMAD.HI.U32 R11, R16, R131, RZ ;  /* 0x00000083100b7227 */ /* 0x000fe200078e00ff */
[----:B------:R-:W-:-:S02]  /*16d0*/  IABS R123, R138 ;  /* 0x0000008a007b7213 */ /* 0x000fc40000000000 */
[----:B------:R-:W-:Y:S01]  /*16e0*/  IABS R121, R136 ;  /* 0x0000008800797213 */ /* 0x000fe20000000000 */
[----:B------:R-:W-:Y:S01]  /*16f0*/  IMAD.MOV R11, RZ, RZ, -R11 ;  /* 0x000000ffff0b7224 */ /* 0x000fe200078e0a0b */
[C-C-:B------:R-:W-:Y:S01]  /*1700*/  LOP3.LUT R134, R9.reuse, 0x18, R230.reuse, 0xfe, !PT ;  /* 0x0000001809867812 */ /* 0x140fe200078efee6 */
[C---:B------:R-:W-:Y:S01]  /*1710*/  IMAD R133, R4.reuse, R13, R133 ;  /* 0x0000000d04857224 */ /* 0x040fe200078e0285 */
[C-C-:B------:R-:W-:Y:S01]  /*1720*/  LOP3.LUT R132, R9.reuse, 0x1a, R230.reuse, 0xfe, !PT ;  /* 0x0000001a09847812 */ /* 0x140fe200078efee6 */
[----:B------:R-:W-:Y:S01]  /*1730*/  IMAD R131, R4, R11, R131 ;  /* 0x0000000b04837224 */ /* 0x000fe200078e0283 */
[----:B------:R-:W-:Y:S01]  /*1740*/  IABS R119, R134 ;  /* 0x0000008600777213 */ /* 0x000fe20000000000 */
[C---:B------:R-:W-:Y:S01]  /*1750*/  IMAD.HI.U32 R11, R16.reuse, R129, RZ ;  /* 0x00000081100b7227 */ /* 0x040fe200078e00ff */
[----:B------:R-:W-:Y:S02]  /*1760*/  IABS R117, R132 ;  /* 0x0000008400757213 */ /* 0x000fe40000000000 */
[C-C-:B------:R-:W-:Y:S01]  /*1770*/  LOP3.LUT R48, R9.reuse, 0x1e, R230.reuse, 0xfe, !PT ;  /* 0x0000001e09307812 */ /* 0x140fe200078efee6 */
[----:B------:R-:W-:Y:S01]  /*1780*/  IMAD.HI.U32 R13, R16, R127, RZ ;  /* 0x0000007f100d7227 */ /* 0x000fe200078e00ff */
[----:B------:R-:W-:-:S02]  /*1790*/  LOP3.LUT R33, R9, 0x20, R230, 0xfe, !PT ;  /* 0x0000002009217812 */ /* 0x000fc400078efee6 */
[----:B------:R-:W-:Y:S01]  /*17a0*/  IABS R113, R48 ;  /* 0x0000003000717213 */ /* 0x000fe20000000000 */
[----:B------:R-:W-:Y:S01]  /*17b0*/  IMAD R139, R4, R15, R139 ;  /* 0x0000000f048b7224 */ /* 0x000fe200078e028b */
[----:B------:R-:W-:Y:S01]  /*17c0*/  IABS R111, R33 ;  /* 0x00000021006f7213 */ /* 0x000fe20000000000 */
[----:B------:R-:W-:Y:S01]  /*17d0*/  IMAD.MOV R15, RZ, RZ, -R11 ;  /* 0x000000ffff0f7224 */ /* 0x000fe200078e0a0b */
[C-C-:B------:R-:W-:Y:S01]  /*17e0*/  LOP3.LUT R114, R9.reuse, 0x22, R230.reuse, 0xfe, !PT ;  /* 0x0000002209727812 */ /* 0x140fe200078efee6 */
[----:B------:R-:W-:Y:S01]  /*17f0*/  IMAD.MOV R13, RZ, RZ, -R13 ;  /* 0x000000ffff0d7224 */ /* 0x000fe200078e0a0d */
[C-C-:B------:R-:W-:Y:S01]  /*1800*/  LOP3.LUT R112, R9.reuse, 0x24, R230.reuse, 0xfe, !PT ;  /* 0x0000002409707812 */ /* 0x140fe200078efee6 */
[----:B------:R-:W-:Y:S01]  /*1810*/  IMAD.HI.U32 R11, R16, R123, RZ ;  /* 0x0000007b100b7227 */ /* 0x000fe200078e00ff */
[C-C-:B------:R-:W-:Y:S02]  /*1820*/  LOP3.LUT R29, R9.reuse, 0x8, R230.reuse, 0xfe, !PT ;  /* 0x00000008091d7812 */ /* 0x140fe400078efee6 */
[----:B------:R-:W-:Y:S01]  /*1830*/  IABS R109, R114 ;  /* 0x00000072006d7213 */ /* 0x000fe20000000000 */
[----:B------:R-:W-:Y:S01]  /*1840*/  IMAD R127, R4, R13, R127 ;  /* 0x0000000d047f7224 */ /* 0x000fe200078e027f */
[----:B------:R-:W-:Y:S01]  /*1850*/  IABS R107, R112 ;  /* 0x00000070006b7213 */ /* 0x000fe20000000000 */
[----:B------:R-:W-:Y:S01]  /*1860*/  IMAD.MOV R13, RZ, RZ, -R11 ;  /* 0x000000ffff0d7224 */ /* 0x000fe200078e0a0b */
[C-C-:B------:R-:W-:Y:S01]  /*1870*/  LOP3.LUT R108, R9.reuse, 0x28, R230.reuse, 0xfe, !PT ;  /* 0x00000028096c7812 */ /* 0x140fe200078efee6 */
[----:B------:R-:W-:Y:S01]  /*1880*/  IMAD.HI.U32 R11, R16, R121, RZ ;  /* 0x00000079100b7227 */ /* 0x000fe200078e00ff */
[----:B------:R-:W-:Y:S01]  /*1890*/  IABS R135, R29 ;  /* 0x0000001d00877213 */ /* 0x000fe20000000000 */
[----:B------:R4:W-:Y:S01]  /*18a0*/  STL [R1+0x108], R29 ;  /* 0x0001081d01007387 */ /* 0x0009e20000100800 */
        /* <DEDUP_REMOVED lines=8> */
[----:B------:R-:W-:Y:S01]  /*1930*/  IABS R125, R31 ;  /* 0x0000001f007d7213 */ /* 0x000fe20000000000 */
[----:B------:R-:W-:Y:S01]  /*1940*/  STL [R1+0x104], R148 ;  /* 0x0001049401007387 */ /* 0x000fe20000100800 */
[C-C-:B------:R-:W-:Y:S01]  /*1950*/  LOP3.LUT R104, R9.reuse, 0x2c, R230.reuse, 0xfe, !PT ;  /* 0x0000002c09687812 */ /* 0x140fe200078efee6 */
[----:B------:R-:W-:Y:S01]  /*1960*/  IMAD.HI.U32 R13, R16, R117, RZ ;  /* 0x00000075100d7227 */ /* 0x000fe200078e00ff */
[C-C-:B------:R-:W-:Y:S01]  /*1970*/  LOP3.LUT R102, R9.reuse, 0x2e, R230.reuse, 0xfe, !PT ;  /* 0x0000002e09667812 */ /* 0x140fe200078efee6 */
[----:B------:R-:W-:Y:S01]  /*1980*/  STL [R1+0x100], R142 ;  /* 0x0001008e01007387 */ /* 0x000fe20000100800 */
[C-C-:B------:R-:W-:Y:S01]  /*1990*/  LOP3.LUT R49, R9.reuse, 0x1c, R230.reuse, 0xfe, !PT ;  /* 0x0000001c09317812 */ /* 0x140fe200078efee6 */
[----:B------:R-:W-:Y:S01]  /*19a0*/  IMAD R129, R4, R15, R129 ;  /* 0x0000000f04817224 */ /* 0x000fe200078e0281 */
[----:B------:R-:W-:Y:S01]  /*19b0*/  IABS R99, R104 ;  /* 0x0000006800637213 */ /* 0x000fe20000000000 */
[----:B------:R-:W-:Y:S01]  /*19c0*/  IMAD.MOV R15, RZ, RZ, -R11 ;  /* 0x000000ffff0f7224 */ /* 0x000fe200078e0a0b */
[----:B------:R-:W-:Y:S01]  /*19d0*/  IABS R97, R102 ;  /* 0x0000006600617213 */ /* 0x000fe20000000000 */
[----:B------:R-:W-:Y:S01]  /*19e0*/  IMAD.MOV R13, RZ, RZ, -R13 ;  /* 0x000000ffff0d7224 */ /* 0x000fe200078e0a0d */
[----:B------:R-:W-:Y:S01]  /*19f0*/  IABS R115, R49 ;  /* 0x0000003100737213 */ /* 0x000fe20000000000 */
[----:B------:R-:W-:Y:S01]  /*1a00*/  IMAD.HI.U32 R11, R16, R113, RZ ;  /* 0x00000071100b7227 */ /* 0x000fe200078e00ff */
[C-C-:B------:R-:W-:Y:S01]  /*1a10*/  LOP3.LUT R100, R9.reuse, 0x32, R230.reuse, 0xfe, !PT ;  /* 0x0000003209647812 */ /* 0x140fe200078efee6 */
[----:B------:R-:W-:Y:S01]  /*1a20*/  STL [R1+0xfc], R140 ;  /* 0x0000fc8c01007387 */ /* 0x000fe20000100800 */
[C-C-:B------:R-:W-:Y:S01]  /*1a30*/  LOP3.LUT R110, R9.reuse, 0x26, R230.reuse, 0xfe, !PT ;  /* 0x00000026096e7812 */ /* 0x140fe200078efee6 */
        /* <DEDUP_REMOVED lines=16> */
[----:B------:R1:W-:Y:S01]  /*1b40*/  STL [R1+0xf4], R31 ;  /* 0x0000f41f01007387 */ /* 0x0003e20000100800 */
[C-C-:B------:R-:W-:Y:S01]  /*1b50*/  LOP3.LUT R94, R9.reuse, 0x3c, R230.reuse, 0xfe, !PT ;  /* 0x0000003c095e7812 */ /* 0x140fe200078efee6 */
[C---:B------:R-:W-:Y:S01]  /*1b60*/  IMAD.HI.U32 R13, R16.reuse, R107, RZ ;  /* 0x0000006b100d7227 */ /* 0x040fe200078e00ff */
[C---:B------:R-:W-:Y:S01]  /*1b70*/  LOP3.LUT R232, R9.reuse, R230, RZ, 0xfc, !PT ;  /* 0x000000e609e87212 */ /* 0x040fe200078efcff */
[----:B------:R-:W-:Y:S01]  /*1b80*/  STL [R1+0xf0], R138 ;  /* 0x0000f08a01007387 */ /* 0x000fe20000100800 */
[C-C-:B------:R-:W-:Y:S01]  /*1b90*/  LOP3.LUT R96, R9.reuse, 0x3a, R230.reuse, 0xfe, !PT ;  /* 0x0000003a09607812 */ /* 0x140fe200078efee6 */
[----:B------:R-:W-:Y:S01]  /*1ba0*/  IMAD.HI.U32 R14, R16, R135, RZ ;  /* 0x00000087100e7227 */ /* 0x000fe200078e00ff */
[----:B------:R-:W-:Y:S01]  /*1bb0*/  IABS R89, R94 ;  /* 0x0000005e00597213 */ /* 0x000fe20000000000 */
[----:B------:R-:W-:Y:S01]  /*1bc0*/  STL [R1+0xec], R136 ;  /* 0x0000ec8801007387 */ /* 0x000fe20000100800 */
[----:B------:R-:W-:Y:S01]  /*1bd0*/  IABS R23, R232 ;  /* 0x000000e800177213 */ /* 0x000fe20000000000 */
[----:B------:R-:W-:Y:S01]  /*1be0*/  IMAD R119, R4, R15, R119 ;  /* 0x0000000f04777224 */ /* 0x000fe200078e0277 */
[C-C-:B------:R-:W-:Y:S01]  /*1bf0*/  LOP3.LUT R39, R9.reuse, 0x38, R230.reuse, 0xfe, !PT ;  /* 0x0000003809277812 */ /* 0x140fe200078efee6 */
[----:B------:R-:W-:Y:S01]  /*1c00*/  IMAD.MOV R15, RZ, RZ, -R11 ;  /* 0x000000ffff0f7224 */ /* 0x000fe200078e0a0b */
[----:B------:R-:W-:Y:S01]  /*1c10*/  IABS R87, R96 ;  /* 0x0000006000577213 */ /* 0x000fe20000000000 */
[----:B------:R-:W-:Y:S01]  /*1c20*/  IMAD.MOV R13, RZ, RZ, -R13 ;  /* 0x000000ffff0d7224 */ /* 0x000fe200078e0a0d */
[----:B------:R-:W-:Y:S01]  /*1c30*/  LOP3.LUT R42, R9, 0x3e, R230, 0xfe, !PT ;  /* 0x0000003e092a7812 */ /* 0x000fe200078efee6 */
[----:B------:R-:W-:Y:S01]  /*1c40*/  IMAD.HI.U32 R11, R16, R103, RZ ;  /* 0x00000067100b7227 */ /* 0x000fe200078e00ff */
[----:B------:R-:W-:Y:S01]  /*1c50*/  LOP3.LUT R40, R232, 0x40, RZ, 0xfc, !PT ;  /* 0x00000040e8287812 */ /* 0x000fe200078efcff */
[----:B------:R-:W-:Y:S01]  /*1c60*/  STL [R1+0xe8], R134 ;  /* 0x0000e88601007387 */ /* 0x000fe20000100800 */
[----:B------:R-:W-:Y:S01]  /*1c70*/  IABS R91, R42 ;  /* 0x0000002a005b7213 */ /* 0x000fe20000000000 */
[----:B------:R-:W-:Y:S01]  /*1c80*/  IMAD.MOV R14, RZ, RZ, -R14 ;  /* 0x000000ffff0e7224 */ /* 0x000fe200078e0a0e */
[----:B------:R-:W-:Y:S01]  /*1c90*/  IABS R79, R40 ;  /* 0x00000028004f7213 */ /* 0x000fe20000000000 */
[----:B------:R-:W-:Y:S01]  /*1ca0*/  IMAD R107, R4, R13, R107 ;  /* 0x0000000d046b7224 */ /* 0x000fe200078e026b */
[C---:B------:R-:W-:Y:S01]  /*1cb0*/  LOP3.LUT R92, R232.reuse, 0x44, RZ, 0xfc, !PT ;  /* 0x00000044e85c7812 */ /* 0x040fe200078efcff */
[----:B------:R-:W-:Y:S01]  /*1cc0*/  IMAD.MOV R13, RZ, RZ, -R11 ;  /* 0x000000ffff0d7224 */ /* 0x000fe200078e0a0b */
[----:B------:R-:W-:Y:S01]  /*1cd0*/  LOP3.LUT R90, R232, 0x46, RZ, 0xfc, !PT ;  /* 0x00000046e85a7812 */ /* 0x000fe200078efcff */
[----:B------:R-:W-:Y:S01]  /*1ce0*/  IMAD R135, R4, R14, R135 ;  /* 0x0000000e04877224 */ /* 0x000fe200078e0287 */
[----:B------:R-:W-:Y:S01]  /*1cf0*/  IABS R75, R92 ;  /* 0x0000005c004b7213 */ /* 0x000fe20000000000 */
[----:B------:R-:W-:Y:S01]  /*1d00*/  IMAD.HI.U32 R11, R16, R101, RZ ;  /* 0x00000065100b7227 */ /* 0x000fe200078e00ff */
[----:B------:R-:W-:Y:S01]  /*1d10*/  IABS R73, R90 ;  /* 0x0000005a00497213 */ /* 0x000fe20000000000 */
[----:B------:R-:W-:Y:S01]  /*1d20*/  STL [R1+0xe4], R132 ;  /* 0x0000e48401007387 */ /* 0x000fe20000100800 */
[----:B------:R-:W-:Y:S01]  /*1d30*/  LOP3.LUT R43, R232, 0x48, RZ, 0xfc, !PT ;  /* 0x00000048e82b7812 */ /* 0x000fe200078efcff */
[----:B------:R-:W-:Y:S01]  /*1d40*/  IMAD.HI.U32 R14, R16, R125, RZ ;  /* 0x0000007d100e7227 */ /* 0x000fe200078e00ff */
[C---:B------:R-:W-:Y:S01]  /*1d50*/  LOP3.LUT R88, R232.reuse, 0x4a, RZ, 0xfc, !PT ;  /* 0x0000004ae8587812 */ /* 0x040fe200078efcff */
[----:B------:R1:W-:Y:S01]  /*1d60*/  STL [R1+0xe0], R49 ;  /* 0x0000e03101007387 */ /* 0x0003e20000100800 */
[----:B------:R-:W-:Y:S01]  /*1d70*/  IABS R71, R43 ;  /* 0x0000002b00477213 */ /* 0x000fe20000000000 */
[----:B------:R-:W-:Y:S01]  /*1d80*/  IMAD.MOV R11, RZ, RZ, -R11 ;  /* 0x000000ffff0b7224 */ /* 0x000fe200078e0a0b */
[----:B------:R-:W-:Y:S01]  /*1d90*/  IABS R69, R88 ;  /* 0x0000005800457213 */ /* 0x000fe20000000000 */
[----:B------:R-:W-:Y:S01]  /*1da0*/  IMAD.MOV R14, RZ, RZ, -R14 ;  /* 0x000000ffff0e7224 */ /* 0x000fe200078e0a0e */
[----:B------:R-:W-:Y:S01]  /*1db0*/  LOP3.LUT R84, R232, 0x4e, RZ, 0xfc, !PT ;  /* 0x0000004ee8547812 */ /* 0x000fe200078efcff */
[----:B------:R-:W-:Y:S01]  /*1dc0*/  IMAD R103, R4, R13, R103 ;  /* 0x0000000d04677224 */ /* 0x000fe200078e0267 */
[----:B------:R-:W-:Y:S01]  /*1dd0*/  LOP3.LUT R82, R232, 0x50, RZ, 0xfc, !PT ;  /* 0x00000050e8527812 */ /* 0x000fe200078efcff */
[C---:B------:R-:W-:Y:S01]  /*1de0*/  IMAD R101, R4.reuse, R11, R101 ;  /* 0x0000000b04657224 */ /* 0x040fe200078e0265 */
[----:B------:R-:W-:Y:S01]  /*1df0*/  IABS R51, R84 ;  /* 0x0000005400337213 */ /* 0x000fe20000000000 */
[----:B------:R-:W-:Y:S01]  /*1e00*/  IMAD R125, R4, R14, R125 ;  /* 0x0000000e047d7224 */ /* 0x000fe200078e027d */
[----:B------:R-:W-:Y:S01]  /*1e10*/  IABS R61, R82 ;  /* 0x00000052003d7213 */ /* 0x000fe20000000000 */
[----:B------:R-:W-:Y:S01]  /*1e20*/  IMAD.HI.U32 R11, R16, R99, RZ ;  /* 0x00000063100b7227 */ /* 0x000fe200078e00ff */
[C---:B------:R-:W-:Y:S01]  /*1e30*/  LOP3.LUT R80, R232.reuse, 0x52, RZ, 0xfc, !PT ;  /* 0x00000052e8507812 */ /* 0x040fe200078efcff */
[----:B------:R1:W-:Y:S01]  /*1e40*/  STL [R1+0xdc], R48 ;  /* 0x0000dc3001007387 */ /* 0x0003e20000100800 */
[----:B------:R-:W-:Y:S01]  /*1e50*/  LOP3.LUT R78, R232, 0x54, RZ, 0xfc, !PT ;  /* 0x00000054e84e7812 */ /* 0x000fe200078efcff */
[C---:B------:R-:W-:Y:S01]  /*1e60*/  IMAD.HI.U32 R13, R16.reuse, R97, RZ ;  /* 0x00000061100d7227 */ /* 0x040fe200078e00ff */
[----:B------:R-:W-:Y:S01]  /*1e70*/  IABS R63, R80 ;  /* 0x00000050003f7213 */ /* 0x000fe20000000000 */
[----:B------:R1:W-:Y:S01]  /*1e80*/  STL [R1+0xd8], R33 ;  /* 0x0000d82101007387 */ /* 0x0003e20000100800 */
[----:B------:R-:W-:Y:S01]  /*1e90*/  IABS R21, R78 ;  /* 0x0000004e00157213 */ /* 0x000fe20000000000 */
[----:B------:R-:W-:Y:S01]  /*1ea0*/  IMAD.HI.U32 R14, R16, R115, RZ ;  /* 0x00000073100e7227 */ /* 0x000fe200078e00ff */
[C---:B------:R-:W-:Y:S01]  /*1eb0*/  LOP3.LUT R47, R232.reuse, 0x58, RZ, 0xfc, !PT ;  /* 0x00000058e82f7812 */ /* 0x040fe200078efcff */
[----:B------:R-:W-:Y:S01]  /*1ec0*/  STL [R1+0xd4], R114 ;  /* 0x0000d47201007387 */ /* 0x000fe20000100800 */
[----:B------:R-:W-:Y:S01]  /*1ed0*/  LOP3.LUT R76, R232, 0x5a, RZ, 0xfc, !PT ;  /* 0x0000005ae84c7812 */ /* 0x000fe200078efcff */
[----:B------:R-:W-:Y:S01]  /*1ee0*/  IMAD R109, R4, R15, R109 ;  /* 0x0000000f046d7224 */ /* 0x000fe200078e026d */
[----:B------:R-:W-:Y:S01]  /*1ef0*/  IABS R145, R47 ;  /* 0x0000002f00917213 */ /* 0x000fe20000000000 */
[----:B------:R-:W-:Y:S01]  /*1f00*/  IMAD.MOV R15, RZ, RZ, -R11 ;  /* 0x000000ffff0f7224 */ /* 0x000fe200078e0a0b */
[----:B------:R-:W-:Y:S01]  /*1f10*/  IABS R147, R76 ;  /* 0x0000004c00937213 */ /* 0x000fe20000000000 */
[----:B------:R-:W-:Y:S01]  /*1f20*/  IMAD.MOV R13, RZ, RZ, -R13 ;  /* 0x000000ffff0d7224 */ /* 0x000fe200078e0a0d */
[----:B------:R-:W-:Y:S01]  /*1f30*/  LOP3.LUT R74, R232, 0x5c, RZ, 0xfc, !PT ;  /* 0x0000005ce84a7812 */ /* 0x000fe200078efcff */
[----:B------:R-:W-:Y:S01]  /*1f40*/  IMAD.MOV R14, RZ, RZ, -R14 ;  /* 0x000000ffff0e7224 */ /* 0x000fe200078e0a0e */
[----:B------:R-:W-:Y:S01]  /*1f50*/  IABS R85, R39 ;  /* 0x0000002700557213 */ /* 0x000fe20000000000 */
[----:B------:R-:W-:Y:S01]  /*1f60*/  IMAD.HI.U32 R11, R16, R93, RZ ;  /* 0x0000005d100b7227 */ /* 0x000fe200078e00ff */
[----:B------:R-:W-:Y:S01]  /*1f70*/  IABS R149, R74 ;  /* 0x0000004a00957213 */ /* 0x000fe20000000000 */
[----:B------:R-:W-:Y:S01]  /*1f80*/  STL [R1+0xd0], R112 ;  /* 0x0000d07001007387 */ /* 0x000fe20000100800 */
[----:B------:R-:W-:Y:S01]  /*1f90*/  LOP3.LUT R41, R232, 0x42, RZ, 0xfc, !PT ;  /* 0x00000042e8297812 */ /* 0x000fe200078efcff */
[----:B------:R-:W-:Y:S01]  /*1fa0*/  IMAD R97, R4, R13, R97 ;  /* 0x0000000d04617224 */ /* 0x000fe200078e0261 */
[----:B------:R-:W-:Y:S01]  /*1fb0*/  LOP3.LUT R68, R232, 0x62, RZ, 0xfc, !PT ;  /* 0x00000062e8447812 */ /* 0x000fe200078efcff */
[----:B------:R-:W-:Y:S01]  /*1fc0*/  IMAD R115, R4, R14, R115 ;  /* 0x0000000e04737224 */ /* 0x000fe200078e0273 */
[----:B------:R-:W-:Y:S01]  /*1fd0*/  IABS R77, R41 ;  /* 0x00000029004d7213 */ /* 0x000fe20000000000 */
[----:B------:R-:W-:Y:S01]  /*1fe0*/  IMAD.MOV R13, RZ, RZ, -R11 ;  /* 0x000000ffff0d7224 */ /* 0x000fe200078e0a0b */
[----:B------:R-:W-:Y:S01]  /*1ff0*/  IABS R155, R68 ;  /* 0x00000044009b7213 */ /* 0x000fe20000000000 */
[----:B------:R-:W-:Y:S01]  /*2000*/  IMAD.HI.U32 R14, R16, R105, RZ ;  /* 0x00000069100e7227 */ /* 0x000fe200078e00ff */
[C---:B------:R-:W-:Y:S01]  /*2010*/  LOP3.LUT R86, R232.reuse, 0x4c, RZ, 0xfc, !PT ;  /* 0x0000004ce8567812 */ /* 0x040fe200078efcff */
[----:B------:R-:W-:Y:S01]  /*2020*/  STL [R1+0xcc], R110 ;  /* 0x0000cc6e01007387 */ /* 0x000fe20000100800 */
[----:B------:R-:W-:Y:S01]  /*2030*/  LOP3.LUT R72, R232, 0x5e, RZ, 0xfc, !PT ;  /* 0x0000005ee8487812 */ /* 0x000fe200078efcff */
[----:B------:R-:W-:Y:S01]  /*2040*/  IMAD.HI.U32 R11, R16, R81, RZ ;  /* 0x00000051100b7227 */ /* 0x000fe200078e00ff */
[----:B------:R-:W-:Y:S01]  /*2050*/  IABS R65, R86 ;  /* 0x0000005600417213 */ /* 0x000fe20000000000 */
[----:B------:R-:W-:Y:S01]  /*2060*/  STL [R1+0xc8], R108 ;  /* 0x0000c86c01007387 */ /* 0x000fe20000100800 */
[----:B------:R-:W-:Y:S01]  /*2070*/  IABS R151, R72 ;  /* 0x0000004800977213 */ /* 0x000fe20000000000 */
[----:B------:R-:W-:Y:S01]  /*2080*/  IMAD.MOV R14, RZ, RZ, -R14 ;  /* 0x000000ffff0e7224 */ /* 0x000fe200078e0a0e */
[C---:B------:R-:W-:Y:S01]  /*2090*/  LOP3.LUT R45, R232.reuse, 0x56, RZ, 0xfc, !PT ;  /* 0x00000056e82d7812 */ /* 0x040fe200078efcff */
[----:B------:R-:W-:Y:S01]  /*20a0*/  IMAD.MOV R11, RZ, RZ, -R11 ;  /* 0x000000ffff0b7224 */ /* 0x000fe200078e0a0b */
[----:B------:R-:W-:Y:S01]  /*20b0*/  LOP3.LUT R70, R232, 0x60, RZ, 0xfc, !PT ;  /* 0x00000060e8467812 */ /* 0x000fe200078efcff */
[C---:B------:R-:W-:Y:S01]  /*20c0*/  IMAD R105, R4.reuse, R14, R105 ;  /* 0x0000000e04697224 */ /* 0x040fe200078e0269 */
[----:B------:R-:W-:Y:S01]  /*20d0*/  IABS R143, R45 ;  /* 0x0000002d008f7213 */ /* 0x000fe20000000000 */
[----:B------:R-:W-:Y:S01]  /*20e0*/  IMAD R81, R4, R11, R81 ;  /* 0x0000000b04517224 */ /* 0x000fe200078e0251 */
        /* <DEDUP_REMOVED lines=9> */
[----:B------:R-:W-:Y:S01]  /*2180*/  IMAD R99, R4, R15, R99 ;  /* 0x0000000f04637224 */ /* 0x000fe200078e0263 */
[----:B------:R-:W-:Y:S01]  /*2190*/  LOP3.LUT R2, R17, 0x110, R2, 0x78, !PT ;  /* 0x0000011011027812 */ /* 0x000fe200078e7802 */
[----:B------:R-:W-:Y:S01]  /*21a0*/  IMAD.MOV R14, RZ, RZ, -R14 ;  /* 0x000000ffff0e7224 */ /* 0x000fe200078e0a0e */
[----:B------:R-:W-:Y:S01]  /*21b0*/  STL [R1+0xbc], R102 ;  /* 0x0000bc6601007387 */ /* 0x000fe20000100800 */
[----:B------:R-:W-:-:S02]  /*21c0*/  IMAD.MOV R15, RZ, RZ, -R11 ;  /* 0x000000ffff0f7224 */ /* 0x000fc400078e0a0b */
[C---:B------:R-:W-:Y:S01]  /*21d0*/  IMAD.HI.U32 R11, R16.reuse, R89, RZ ;  /* 0x00000059100b7227 */ /* 0x040fe200078e00ff */
[----:B------:R1:W-:Y:S03]  /*21e0*/  STL [R1+0xb8], R46 ;  /* 0x0000b82e01007387 */ /* 0x0003e60000100800 */
[----:B------:R-:W-:Y:S01]  /*21f0*/  IMAD.HI.U32 R9, R16, R23, RZ ;  /* 0x0000001710097227 */ /* 0x000fe200078e00ff */
[----:B------:R-:W-:Y:S03]  /*2200*/  STL [R1+0xb4], R100 ;  /* 0x0000b46401007387 */ /* 0x000fe60000100800 */
[----:B------:R-:W-:Y:S01]  /*2210*/  IMAD R95, R4, R14, R95 ;  /* 0x0000000e045f7224 */ /* 0x000fe200078e025f */
[----:B------:R-:W-:Y:S01]  /*2220*/  STL [R1+0xb0], R98 ;  /* 0x0000b06201007387 */ /* 0x000fe20000100800 */
[----:B------:R-:W-:-:S03]  /*2230*/  IMAD.HI.U32 R14, R16, R87, RZ ;  /* 0x00000057100e7227 */ /* 0x000fc600078e00ff */
[----:B------:R1:W-:Y:S01]  /*2240*/  STL [R1+0xac], R44 ;  /* 0x0000ac2c01007387 */ /* 0x0003e20000100800 */
[----:B------:R-:W-:Y:S02]  /*2250*/  IMAD.MOV R11, RZ, RZ, -R11 ;  /* 0x000000ffff0b7224 */ /* 0x000fe400078e0a0b */
[----:B------:R-:W-:Y:S01]  /*2260*/  IMAD.MOV R9, RZ, RZ, -R9 ;  /* 0x000000ffff097224 */ /* 0x000fe200078e0a09 */
[----:B------:R1:W-:Y:S01]  /*2270*/  STL [R1+0xa8], R39 ;  /* 0x0000a82701007387 */ /* 0x0003e20000100800 */
[----:B------:R-:W-:Y:S02]  /*2280*/  IMAD.MOV R14, RZ, RZ, -R14 ;  /* 0x000000ffff0e7224 */ /* 0x000fe400078e0a0e */
[C---:B------:R-:W-:Y:S01]  /*2290*/  IMAD R89, R4.reuse, R11, R89 ;  /* 0x0000000b04597224 */ /* 0x040fe200078e0259 */
[----:B------:R-:W-:Y:S01]  /*22a0*/  STL [R1+0xa4], R96 ;  /* 0x0000a46001007387 */ /* 0x000fe20000100800 */
[----:B------:R-:W-:Y:S02]  /*22b0*/  IMAD R23, R4, R9, R23 ;  /* 0x0000000904177224 */ /* 0x000fe400078e0217 */
[C---:B------:R-:W-:Y:S01]  /*22c0*/  IMAD.HI.U32 R9, R16.reuse, R91, RZ ;  /* 0x0000005b10097227 */ /* 0x040fe200078e00ff */
[----:B------:R-:W-:Y:S03]  /*22d0*/  STL [R1+0xa0], R94 ;  /* 0x0000a05e01007387 */ /* 0x000fe60000100800 */
[----:B------:R-:W-:Y:S01]  /*22e0*/  IMAD.HI.U32 R11, R16, R79, RZ ;  /* 0x0000004f100b7227 */ /* 0x000fe200078e00ff */
[----:B------:R-:W-:Y:S03]  /*22f0*/  STL [R1+0x9c], R42 ;  /* 0x00009c2a01007387 */ /* 0x000fe60000100800 */
[----:B------:R-:W-:Y:S01]  /*2300*/  IMAD R87, R4, R14, R87 ;  /* 0x0000000e04577224 */ /* 0x000fe200078e0257 */
[----:B------:R1:W-:Y:S01]  /*2310*/  STL [R1+0x98], R40 ;  /* 0x0000982801007387 */ /* 0x0003e20000100800 */
[----:B------:R-:W-:-:S02]  /*2320*/  IMAD.MOV R14, RZ, RZ, -R9 ;  /* 0x000000ffff0e7224 */ /* 0x000fc400078e0a09 */
[----:B------:R-:W-:Y:S01]  /*2330*/  IMAD.MOV R11, RZ, RZ, -R11 ;  /* 0x000000ffff0b7224 */ /* 0x000fe200078e0a0b */
[----:B------:R1:W-:Y:S01]  /*2340*/  STL [R1+0x180], R41 ;  /* 0x0001802901007387 */ /* 0x0003e20000100800 */
[----:B------:R-:W-:-:S03]  /*2350*/  IMAD.HI.U32 R9, R16, R75, RZ ;  /* 0x0000004b10097227 */ /* 0x000fc600078e00ff */
[----:B------:R-:W-:Y:S01]  /*2360*/  STL [R1+0x198], R92 ;  /* 0x0001985c01007387 */ /* 0x000fe20000100800 */
[----:B------:R-:W-:Y:S02]  /*2370*/  IMAD R79, R4, R11, R79 ;  /* 0x0000000b044f7224 */ /* 0x000fe400078e024f */
[----:B------:R-:W-:Y:S01]  /*2380*/  IMAD.MOV R11, RZ, RZ, -R9 ;  /* 0x000000ffff0b7224 */ /* 0x000fe200078e0a09 */
[----:B------:R-:W-:Y:S01]  /*2390*/  STL [R1+0x194], R90 ;  /* 0x0001945a01007387 */ /* 0x000fe20000100800 */
[----:B------:R-:W-:-:S03]  /*23a0*/  IMAD.HI.U32 R9, R16, R73, RZ ;  /* 0x0000004910097227 */ /* 0x000fc600078e00ff */
        /* <DEDUP_REMOVED lines=10> */
[----:B------:R-:W-:Y:S01]  /*2450*/  STL [R1+0x17c], R82 ;  /* 0x00017c5201007387 */ /* 0x000fe20000100800 */
[----:B------:R-:W-:-:S02]  /*2460*/  IMAD.MOV R14, RZ, RZ, -R9 ;  /* 0x000000ffff0e7224 */ /* 0x000fc400078e0a09 */
[----:B------:R-:W-:Y:S01]  /*2470*/  IMAD.MOV R11, RZ, RZ, -R11 ;  /* 0x000000ffff0b7224 */ /* 0x000fe200078e0a0b */
[----:B------:R-:W-:Y:S01]  /*2480*/  STL [R1+0x178], R80 ;  /* 0x0001785001007387 */ /* 0x000fe20000100800 */
[----:B------:R-:W-:-:S03]  /*2490*/  IMAD.HI.U32 R9, R16, R51, RZ ;  /* 0x0000003310097227 */ /* 0x000fc600078e00ff */
[----:B------:R-:W-:Y:S01]  /*24a0*/  STL [R1+0x174], R78 ;  /* 0x0001744e01007387 */ /* 0x000fe20000100800 */
[----:B------:R-:W-:Y:S02]  /*24b0*/  IMAD R69, R4, R11, R69 ;  /* 0x0000000b04457224 */ /* 0x000fe400078e0245 */
[----:B------:R-:W-:Y:S01]  /*24c0*/  IMAD.MOV R11, RZ, RZ, -R9 ;  /* 0x000000ffff0b7224 */ /* 0x000fe200078e0a09 */
[----:B------:R1:W-:Y:S01]  /*24d0*/  STL [R1+0x170], R45 ;  /* 0x0001702d01007387 */ /* 0x0003e20000100800 */
        /* <DEDUP_REMOVED lines=19> */
[----:B------:R-:W-:Y:S01]  /*2610*/  STL [R1+0x14c], R64 ;  /* 0x00014c4001007387 */ /* 0x000fe20000100800 */
[----:B------:R-:W-:-:S04]  /*2620*/  IMAD.HI.U32 R9, R16, R147, RZ ;  /* 0x0000009310097227 */ /* 0x000fc800078e00ff */
[----:B------:R-:W-:Y:S02]  /*2630*/  IMAD.MOV R9, RZ, RZ, -R9 ;  /* 0x000000ffff097224 */ /* 0x000fe400078e0a09 */
[----:B------:R-:W-:Y:S02]  /*2640*/  IMAD R93, R4, R13, R93 ;  /* 0x0000000d045d7224 */ /* 0x000fe400078e025d */
[----:B------:R-:W-:-:S04]  /*2650*/  IMAD.HI.U32 R13, R16, R85, RZ ;  /* 0x00000055100d7227 */ /* 0x000fc800078e00ff */
[----:B------:R-:W-:Y:S02]  /*2660*/  IMAD R147, R4, R9, R147 ;  /* 0x0000000904937224 */ /* 0x000fe400078e0293 */
[----:B------:R-:W-:-:S04]  /*2670*/  IMAD.HI.U32 R9, R16, R149, RZ ;  /* 0x0000009510097227 */ /* 0x000fc800078e00ff */
[----:B------:R-:W-:Y:S02]  /*2680*/  IMAD.MOV R13, RZ, RZ, -R13 ;  /* 0x000000ffff0d7224 */ /* 0x000fe400078e0a0d */
[C---:B------:R-:W-:Y:S02]  /*2690*/  IMAD R83, R4.reuse, R15, R83 ;  /* 0x0000000f04537224 */ /* 0x040fe400078e0253 */
[----:B------:R-:W-:Y:S01]  /*26a0*/  IMAD R63, R4, R14, R63 ;  /* 0x0000000e043f7224 */ /* 0x000fe200078e023f */
[----:B------:R-:W-:Y:S01]  /*26b0*/  LEA R14, P1, R8, R19, 0x2 ;  /* 0x00000013080e7211 */ /* 0x000fe200078210ff */
[----:B------:R-:W-:Y:S02]  /*26c0*/  IMAD.MOV R15, RZ, RZ, -R9 ;  /* 0x000000ffff0f7224 */ /* 0x000fe400078e0a09 */
[----:B------:R-:W-:Y:S02]  /*26d0*/  IMAD R85, R4, R13, R85 ;  /* 0x0000000d04557224 */ /* 0x000fe400078e0255 */
[----:B------:R-:W-:-:S04]  /*26e0*/  IMAD.HI.U32 R13, R16, R77, RZ ;  /* 0x0000004d100d7227 */ /* 0x000fc800078e00ff */
[----:B------:R-:W-:Y:S01]  /*26f0*/  IMAD R149, R4, R15, R149 ;  /* 0x0000000f04957224 */ /* 0x000fe200078e0295 */
[----:B------:R-:W-:Y:S01]  /*2700*/  LEA.HI.X.SX32 R15, R8, R18, 0x2, P1 ;  /* 0x00000012080f7211 */ /* 0x000fe200008f16ff */
[----:B------:R-:W-:Y:S01]  /*2710*/  IMAD.HI.U32 R9, R16, R155, RZ ;  /* 0x0000009b10097227 */ /* 0x000fe200078e00ff */
[----:B---3--:R-:W-:-:S03]  /*2720*/  LEA R6, P1, R10, R19, 0x2 ;  /* 0x000000130a067211 */ /* 0x008fc600078210ff */
[----:B------:R-:W-:Y:S01]  /*2730*/  IMAD.MOV R13, RZ, RZ, -R13 ;  /* 0x000000ffff0d7224 */ /* 0x000fe200078e0a0d */
[----:B------:R3:W-:Y:S01]  /*2740*/  LDGSTS.E [R38+0x9a00], [R14.64], P2 ;  /* 0x09a000000e267fae */ /* 0x0007e20009121846 */
[----:B------:R-:W-:Y:S01]  /*2750*/  IMAD.MOV R9, RZ, RZ, -R9 ;  /* 0x000000ffff097224 */ /* 0x000fe200078e0a09 */
[----:B------:R-:W-:Y:S01]  /*2760*/  LEA R8, P2, R12, R19, 0x2 ;  /* 0x000000130c087211 */ /* 0x000fe200078410ff */
[----:B------:R-:W-:Y:S01]  /*2770*/  IMAD R77, R4, R13, R77 ;  /* 0x0000000d044d7224 */ /* 0x000fe200078e024d */
[----:B------:R-:W-:Y:S01]  /*2780*/  LEA.HI.X.SX32 R7, R10, R18, 0x2, P1 ;  /* 0x000000120a077211 */ /* 0x000fe200008f16ff */
[----:B------:R-:W-:Y:S01]  /*2790*/  IMAD R145, R4, R11, R145 ;  /* 0x0000000b04917224 */ /* 0x000fe200078e0291 */
[----:B------:R-:W-:Y:S01]  /*27a0*/  LEA R10, P1, R32, R19, 0x2 ;  /* 0x00000013200a7211 */ /* 0x000fe200078210ff */
[----:B------:R-:W-:Y:S02]  /*27b0*/  IMAD.HI.U32 R13, R16, R65, RZ ;  /* 0x00000041100d7227 */ /* 0x000fe400078e00ff */
[----:B------:R1:W-:Y:S01]  /*27c0*/  LDGSTS.E [R38+0x9e00], [R6.64], P4 ;  /* 0x09e0000006267fae */ /* 0x0003e2000a121846 */
[----:B------:R-:W-:Y:S01]  /*27d0*/  ISETP.GT.U32.AND P4, PT, R4, R137, PT ;  /* 0x000000890400720c */ /* 0x000fe20003f84070 */
[----:B------:R-:W-:-:S04]  /*27e0*/  IMAD.HI.U32 R11, R16, R151, RZ ;  /* 0x00000097100b7227 */ /* 0x000fc800078e00ff */
[----:B------:R-:W-:Y:S01]  /*27f0*/  IMAD R155, R4, R9, R155 ;  /* 0x00000009049b7224 */ /* 0x000fe200078e029b */
[-C--:B------:R-:W-:Y:S01]  /*2800*/  LEA.HI.X.SX32 R9, R12, R18.reuse, 0x2, P2 ;  /* 0x000000120c097211 */ /* 0x080fe200010f16ff */
[----:B------:R-:W-:Y:S01]  /*2810*/  IMAD.MOV R13, RZ, RZ, -R13 ;  /* 0x000000ffff0d7224 */ /* 0x000fe200078e0a0d */
[----:B------:R-:W-:Y:S01]  /*2820*/  LEA R12, P2, R30, R19, 0x2 ;  /* 0x000000131e0c7211 */ /* 0x000fe200078410ff */
[----:B------:R-:W-:Y:S02]  /*2830*/  IMAD.MOV R11, RZ, RZ, -R11 ;  /* 0x000000ffff0b7224 */ /* 0x000fe400078e0a0b */
[C---:B------:R-:W-:Y:S01]  /*2840*/  IMAD R65, R4.reuse, R13, R65 ;  /* 0x0000000d04417224 */ /* 0x040fe200078e0241 */
[----:B------:R1:W-:Y:S01]  /*2850*/  LDGSTS.E [R38+0xa200], [R8.64], P3 ;  /* 0x0a20000008267fae */ /* 0x0003e20009921846 */
[----:B------:R-:W-:Y:S01]  /*2860*/  IMAD R151, R4, R11, R151 ;  /* 0x0000000b04977224 */ /* 0x000fe200078e0297 */
[----:B------:R-:W-:Y:S01]  /*2870*/  LEA.HI.X.SX32 R11, R32, R18, 0x2, P1 ;  /* 0x00000012200b7211 */ /* 0x000fe200008f16ff */
[----:B------:R-:W-:Y:S01]  /*2880*/  IMAD.HI.U32 R13, R16, R143, RZ ;  /* 0x0000008f100d7227 */ /* 0x000fe200078e00ff */
[----:B------:R-:W-:-:S02]  /*2890*/  ISETP.GT.U32.AND P3, PT, R4, R139, PT ;  /* 0x0000008b0400720c */ /* 0x000fc40003f64070 */
[C---:B------:R-:W-:Y:S01]  /*28a0*/  ISETP.GT.U32.AND P1, PT, R4.reuse, R141, PT ;  /* 0x0000008d0400720c */ /* 0x040fe20003f24070 */
[----:B------:R-:W-:Y:S01]  /*28b0*/  IMAD.MOV R13, RZ, RZ, -R13 ;  /* 0x000000ffff0d7224 */ /* 0x000fe200078e0a0d */
[----:B------:R1:W-:Y:S01]  /*28c0*/  LDGSTS.E [R38+0xa600], [R10.64], P6 ;  /* 0x0a6000000a267fae */ /* 0x0003e2000b121846 */
[----:B------:R-:W-:Y:S01]  /*28d0*/  ISETP.GE.AND P6, PT, R159, c[0x0][0x180], PT ;  /* 0x000060009f007a0c */ /* 0x000fe20003fc6270 */
[----:B------:R-:W-:Y:S02]  /*28e0*/  @!P4 IMAD.IADD R137, R137, 0x1, -R4 ;  /* 0x000000018989c824 */ /* 0x000fe400078e0a04 */
[----:B------:R-:W-:Y:S01]  /*28f0*/  IMAD R143, R4, R13, R143 ;  /* 0x0000000d048f7224 */ /* 0x000fe200078e028f */
[----:B------:R-:W-:Y:S01]  /*2900*/  SEL R36, R3, RZ, !P6 ;  /* 0x000000ff03247207 */ /* 0x000fe20007000000 */
[----:B------:R-:W-:Y:S01]  /*2910*/  IMAD.HI.U32 R13, R16, R153, RZ ;  /* 0x00000099100d7227 */ /* 0x000fe200078e00ff */
[----:B------:R-:W-:-:S03]  /*2920*/  ISETP.GE.AND P6, PT, R237, c[0x0][0x180], PT ;  /* 0x00006000ed007a0c */ /* 0x000fc60003fc6270 */
[----:B------:R-:W-:Y:S02]  /*2930*/  IMAD.MOV R13, RZ, RZ, -R13 ;  /* 0x000000ffff0d7224 */ /* 0x000fe400078e0a0d */
[--C-:B------:R-:W-:Y:S01]  /*2940*/  @!P3 IMAD.IADD R139, R139, 0x1, -R4.reuse ;  /* 0x000000018b8bb824 */ /* 0x100fe200078e0a04 */
[-C--:B-1----:R-:W-:Y:S01]  /*2950*/  LEA R10, P3, R22, R19.reuse, 0x2 ;  /* 0x00000013160a7211 */ /* 0x082fe200078610ff */
[----:B------:R-:W-:Y:S01]  /*2960*/  @!P1 IMAD.IADD R141, R141, 0x1, -R4 ;  /* 0x000000018d8d9824 */ /* 0x000fe200078e0a04 */
[----:B---3--:R-:W-:Y:S01]  /*2970*/  LEA R14, P1, R26, R19, 0x2 ;  /* 0x000000131a0e7211 */ /* 0x008fe200078210ff */
[----:B------:R-:W-:Y:S01]  /*2980*/  IMAD R153, R4, R13, R153 ;  /* 0x0000000d04997224 */ /* 0x000fe200078e0299 */
[-C--:B------:R-:W-:Y:S01]  /*2990*/  LEA.HI.X.SX32 R13, R30, R18.reuse, 0x2, P2 ;  /* 0x000000121e0d7211 */ /* 0x080fe200010f16ff */
[----:B------:R-:W-:Y:S01]  /*29a0*/  IMAD.HI.U32 R6, R16, R25, RZ ;  /* 0x0000001910067227 */ /* 0x000fe200078e00ff */
[----:B------:R-:W-:Y:S02]  /*29b0*/  LEA.HI.X.SX32 R11, R22, R18, 0x2, P3 ;  /* 0x00000012160b7211 */ /* 0x000fe400018f16ff */
[C---:B------:R-:W-:Y:S01]  /*29c0*/  ISETP.GT.U32.AND P4, PT, R4.reuse, R141, PT ;  /* 0x0000008d0400720c */ /* 0x040fe20003f84070 */
[----:B------:R1:W-:Y:S01]  /*29d0*/  LDGSTS.E [R38+0xaa00], [R12.64], P5 ;  /* 0x0aa000000c267fae */ /* 0x0003e2000a921846 */
[----:B------:R-:W-:Y:S01]  /*29e0*/  ISETP.GT.U32.AND P3, PT, R4, R139, PT ;  /* 0x0000008b0400720c */ /* 0x000fe20003f64070 */
[----:B------:R-:W-:Y:S01]  /*29f0*/  IMAD.MOV R9, RZ, RZ, -R6 ;  /* 0x000000ffff097224 */ /* 0x000fe200078e0a06 */
[----:B------:R-:W-:-:S02]  /*2a00*/  ISETP.GE.AND P2, PT, R240, c[0x0][0x180], PT ;  /* 0x00006000f0007a0c */ /* 0x000fc40003f46270 */
[----:B------:R-:W-:Y:S01]  /*2a10*/  SEL R30, R3, RZ, !P6 ;  /* 0x000000ff031e7207 */ /* 0x000fe20007000000 */
[----:B------:R-:W-:Y:S01]  /*2a20*/  IMAD R25, R4, R9, R25 ;  /* 0x0000000904197224 */ /* 0x000fe200078e0219 */
[----:B------:R-:W-:Y:S02]  /*2a30*/  LEA.HI.X.SX32 R15, R26, R18, 0x2, P1 ;  /* 0x000000121a0f7211 */ /* 0x000fe400008f16ff */
[----:B------:R-:W-:Y:S02]  /*2a40*/  ISETP.GE.AND P5, PT, R235, c[0x0][0x180], PT ;  /* 0x00006000eb007a0c */ /* 0x000fe40003fa6270 */
[----:B--2---:R-:W-:Y:S01]  /*2a50*/  SEL R34, R3, RZ, !P2 ;  /* 0x000000ff03227207 */ /* 0x004fe20005000000 */
[--C-:B------:R-:W-:Y:S01]  /*2a60*/  @!P4 IMAD.IADD R141, R141, 0x1, -R4.reuse ;  /* 0x000000018d8dc824 */ /* 0x100fe200078e0a04 */
[-C--:B-1----:R-:W-:Y:S01]  /*2a70*/  LEA R12, P6, R20, R19.reuse, 0x2 ;  /* 0x00000013140c7211 */ /* 0x082fe200078c10ff */
[----:B------:R-:W-:Y:S01]  /*2a80*/  @!P3 IMAD.IADD R139, R139, 0x1, -R4 ;  /* 0x000000018b8bb824 */ /* 0x000fe200078e0a04 */
[----:B------:R-:W-:-:S02]  /*2a90*/  LEA R8, P1, R28, R19, 0x2 ;  /* 0x000000131c087211 */ /* 0x000fc400078210ff */
[----:B------:R-:W-:Y:S02]  /*2aa0*/  ISETP.GT.U32.AND P2, PT, R4, R135, PT ;  /* 0x000000870400720c */ /* 0x000fe40003f44070 */
[----:B------:R-:W-:Y:S02]  /*2ab0*/  SEL R32, R3, RZ, !P5 ;  /* 0x000000ff03207207 */ /* 0x000fe40006800000 */
[-C--:B------:R-:W-:Y:S02]  /*2ac0*/  LEA.HI.X.SX32 R13, R20, R18.reuse, 0x2, P6 ;  /* 0x00000012140d7211 */ /* 0x080fe400030f16ff */
[----:B------:R-:W-:Y:S02]  /*2ad0*/  LEA.HI.X.SX32 R9, R28, R18, 0x2, P1 ;  /* 0x000000121c097211 */ /* 0x000fe400008f16ff */
[----:B------:R-:W-:Y:S01]  /*2ae0*/  LEA R6, P5, R24, R19, 0x2 ;  /* 0x0000001318067211 */ /* 0x000fe200078a10ff */
[----:B------:R-:W-:Y:S01]  /*2af0*/  IMAD.HI.U32 R19, R16, R27, RZ ;  /* 0x0000001b10137227 */ /* 0x000fe200078e00ff */
[----:B------:R-:W-:-:S02]  /*2b00*/  ISETP.GT.U32.AND P6, PT, R4, R137, PT ;  /* 0x000000890400720c */ /* 0x000fc40003fc4070 */
[----:B------:R-:W-:Y:S01]  /*2b10*/  ISETP.GT.U32.AND P1, PT, R4, R131, PT ;  /* 0x000000830400720c */ /* 0x000fe20003f24070 */
[--C-:B------:R-:W-:Y:S01]  /*2b20*/  @!P2 IMAD.IADD R135, R135, 0x1, -R4.reuse ;  /* 0x000000018787a824 */ /* 0x100fe200078e0a04 */
[----:B------:R-:W-:Y:S01]  /*2b30*/  LEA.HI.X.SX32 R7, R24, R18, 0x2, P5 ;  /* 0x0000001218077211 */ /* 0x000fe200028f16ff */
[----:B------:R-:W-:Y:S01]  /*2b40*/  IMAD.MOV R19, RZ, RZ, -R19 ;  /* 0x000000ffff137224 */ /* 0x000fe200078e0a13 */
[C---:B------:R-:W-:Y:S02]  /*2b50*/  ISETP.GT.U32.AND P4, PT, R4.reuse, R129, PT ;  /* 0x000000810400720c */ /* 0x040fe40003f84070 */
[C---:B------:R-:W-:Y:S01]  /*2b60*/  ISETP.GT.U32.AND P3, PT, R4.reuse, R127, PT ;  /* 0x0000007f0400720c */ /* 0x040fe20003f64070 */
[----:B------:R-:W-:Y:S01]  /*2b70*/  IMAD R27, R4, R19, R27 ;  /* 0x00000013041b7224 */ /* 0x000fe200078e021b */
[----:B------:R-:W-:Y:S02]  /*2b80*/  ISETP.GE.AND P5, PT, R234, c[0x0][0x180], PT ;  /* 0x00006000ea007a0c */ /* 0x000fe40003fa6270 */
[C---:B------:R-:W-:Y:S01]  /*2b90*/  ISETP.GT.U32.AND P2, PT, R4.reuse, R125, PT ;  /* 0x0000007d0400720c */ /* 0x040fe20003f44070 */
[--C-:B------:R-:W-:Y:S01]  /*2ba0*/  @!P6 IMAD.IADD R137, R137, 0x1, -R4.reuse ;  /* 0x000000018989e824 */ /* 0x100fe200078e0a04 */
[----:B------:R-:W-:Y:S01]  /*2bb0*/  SEL R18, R3, RZ, !P5 ;  /* 0x000000ff03127207 */ /* 0x000fe20006800000 */
[----:B------:R-:W-:Y:S01]  /*2bc0*/  @!P1 IMAD.IADD R131, R131, 0x1, -R4 ;  /* 0x0000000183839824 */ /* 0x000fe200078e0a04 */
[----:B------:R-:W-:-:S02]  /*2bd0*/  ISETP.GT.U32.AND P5, PT, R4, R133, PT ;  /* 0x000000850400720c */ /* 0x000fc40003fa4070 */
[----:B------:R-:W-:Y:S01]  /*2be0*/  ISETP.GT.U32.AND P6, PT, R4, R135, PT ;  /* 0x000000870400720c */ /* 0x000fe20003fc4070 */
[--C-:B------:R-:W-:Y:S01]  /*2bf0*/  @!P4 IMAD.IADD R129, R129, 0x1, -R4.reuse ;  /* 0x000000018181c824 */ /* 0x100fe200078e0a04 */
[----:B------:R-:W-:Y:S01]  /*2c00*/  ISETP.GE.AND P1, PT, R150, RZ, PT ;  /* 0x000000ff9600720c */ /* 0x000fe20003f26270 */
[--C-:B------:R-:W-:Y:S01]  /*2c10*/  @!P3 IMAD.IADD R127, R127, 0x1, -R4.reuse ;  /* 0x000000017f7fb824 */ /* 0x100fe200078e0a04 */
[----:B------:R-:W-:Y:S02]  /*2c20*/  ISETP.GE.AND P4, PT, R62, RZ, PT ;  /* 0x000000ff3e00720c */ /* 0x000fe40003f86270 */
[----:B------:R-:W-:Y:S01]  /*2c30*/  ISETP.GE.AND P3, PT, R29, RZ, PT ;  /* 0x000000ff1d00720c */ /* 0x000fe20003f66270 */
[--C-:B------:R-:W-:Y:S01]  /*2c40*/  @!P2 IMAD.IADD R125, R125, 0x1, -R4.reuse ;  /* 0x000000017d7da824 */ /* 0x100fe200078e0a04 */
[C---:B-----5:R-:W-:Y:S02]  /*2c50*/  LOP3.LUT R62, R232.reuse, 0x68, RZ, 0xfc, !PT ;  /* 0x00000068e83e7812 */ /* 0x060fe400078efcff */
[----:B------:R-:W-:Y:S01]  /*2c60*/  LOP3.LUT R26, R232, 0x7a, RZ, 0xfc, !PT ;  /* 0x0000007ae81a7812 */ /* 0x000fe200078efcff */
[--C-:B------:R-:W-:Y:S01]  /*2c70*/  @!P5 IMAD.IADD R133, R133, 0x1, -R4.reuse ;  /* 0x000000018585d824 */ /* 0x100fe200078e0a04 */
[----:B------:R-:W-:Y:S01]  /*2c80*/  ISETP.GE.AND P5, PT, R152, RZ, PT ;  /* 0x000000ff9800720c */ /* 0x000fe20003fa6270 */
[----:B------:R-:W-:Y:S01]  /*2c90*/  @!P6 IMAD.IADD R135, R135, 0x1, -R4 ;  /* 0x000000018787e824 */ /* 0x000fe200078e0a04 */
[C---:B------:R-:W-:Y:S01]  /*2ca0*/  ISETP.GT.U32.AND P6, PT, R4.reuse, R125, PT ;  /* 0x0000007d0400720c */ /* 0x040fe20003fc4070 */
[----:B------:R-:W-:Y:S01]  /*2cb0*/  @!P1 IMAD.MOV R139, RZ, RZ, -R139 ;  /* 0x000000ffff8b9224 */ /* 0x000fe200078e0a8b */
[C---:B------:R-:W-:Y:S01]  /*2cc0*/  ISETP.GT.U32.AND P2, PT, R4.reuse, R133, PT ;  /* 0x000000850400720c */ /* 0x040fe20003f44070 */
[----:B------:R-:W-:Y:S01]  /*2cd0*/  @!P4 IMAD.MOV R137, RZ, RZ, -R137 ;  /* 0x000000ffff89c224 */ /* 0x000fe200078e0a89 */
[C---:B------:R-:W-:Y:S01]  /*2ce0*/  ISETP.GT.U32.AND P1, PT, R4.reuse, R129, PT ;  /* 0x000000810400720c */ /* 0x040fe20003f24070 */
[----:B------:R-:W-:Y:S01]  /*2cf0*/  @!P3 IMAD.MOV R135, RZ, RZ, -R135 ;  /* 0x000000ffff87b224 */ /* 0x000fe200078e0a87 */
[C---:B------:R-:W-:Y:S01]  /*2d00*/  ISETP.GT.U32.AND P4, PT, R4.reuse, R127, PT ;  /* 0x0000007f0400720c */ /* 0x040fe20003f84070 */
[----:B------:R-:W-:Y:S01]  /*2d10*/  STL [R1+0x148], R62 ;  /* 0x0001483e01007387 */ /* 0x000fe20000100800 */
[----:B------:R-:W-:-:S02]  /*2d20*/  ISETP.GT.U32.AND P3, PT, R4, R123, PT ;  /* 0x0000007b0400720c */ /* 0x000fc40003f64070 */
[----:B----4-:R-:W-:Y:S01]  /*2d30*/  IABS R29, R62 ;  /* 0x0000003e001d7213 */ /* 0x010fe20000000000 */
[----:B------:R-:W-:Y:S01]  /*2d40*/  @!P5 IMAD.MOV R141, RZ, RZ, -R141 ;  /* 0x000000ffff8dd224 */ /* 0x000fe200078e0a8d */
[C---:B------:R-:W-:Y:S01]  /*2d50*/  ISETP.GT.U32.AND P5, PT, R4.reuse, R131, PT ;  /* 0x000000830400720c */ /* 0x040fe20003fa4070 */
[--C-:B------:R-:W-:Y:S01]  /*2d60*/  @!P6 IMAD.IADD R125, R125, 0x1, -R4.reuse ;  /* 0x000000017d7de824 */ /* 0x100fe200078e0a04 */
[C---:B------:R-:W-:Y:S01]  /*2d70*/  ISETP.GT.U32.AND P6, PT, R4.reuse, R115, PT ;  /* 0x000000730400720c */ /* 0x040fe20003fc4070 */
[--C-:B------:R-:W-:Y:S01]  /*2d80*/  @!P2 IMAD.IADD R133, R133, 0x1, -R4.reuse ;  /* 0x000000018585a824 */ /* 0x100fe200078e0a04 */
[C---:B------:R-:W-:Y:S01]  /*2d90*/  ISETP.GT.U32.AND P2, PT, R4.reuse, R121, PT ;  /* 0x000000790400720c */ /* 0x040fe20003f44070 */
[--C-:B------:R-:W-:Y:S01]  /*2da0*/  @!P1 IMAD.IADD R129, R129, 0x1, -R4.reuse ;  /* 0x0000000181819824 */ /* 0x100fe200078e0a04 */
[----:B------:R-:W-:Y:S01]  /*2db0*/  ISETP.GT.U32.AND P1, PT, R4, R117, PT ;  /* 0x000000750400720c */ /* 0x000fe20003f24070 */
[--C-:B------:R-:W-:Y:S01]  /*2dc0*/  @!P4 IMAD.IADD R127, R127, 0x1, -R4.reuse ;  /* 0x000000017f7fc824 */ /* 0x100fe200078e0a04 */
[----:B------:R-:W-:Y:S01]  /*2dd0*/  ISETP.GE.AND P4, PT, R148, RZ, PT ;  /* 0x000000ff9400720c */ /* 0x000fe20003f86270 */
[----:B------:R-:W-:Y:S01]  /*2de0*/  @!P3 IMAD.IADD R123, R123, 0x1, -R4 ;  /* 0x000000017b7bb824 */ /* 0x000fe200078e0a04 */
[----:B------:R-:W-:Y:S01]  /*2df0*/  ISETP.GE.AND P3, PT, R142, RZ, PT ;  /* 0x000000ff8e00720c */ /* 0x000fe20003f66270 */
[----:B------:R-:W-:Y:S01]  /*2e00*/  IMAD.HI.U32 R19, R16, R29, RZ ;  /* 0x0000001d10137227 */ /* 0x000fe200078e00ff */
[----:B------:R-:W-:-:S02]  /*2e10*/  LOP3.LUT R28, R232, 0x78, RZ, 0xfc, !PT ;  /* 0x00000078e81c7812 */ /* 0x000fc400078efcff */
[----:B------:R-:W-:Y:S01]  /*2e20*/  LOP3.LUT R24, R232, 0x7c, RZ, 0xfc, !PT ;  /* 0x0000007ce8187812 */ /* 0x000fe200078efcff */
[--C-:B------:R-:W-:Y:S01]  /*2e30*/  @!P5 IMAD.IADD R131, R131, 0x1, -R4.reuse ;  /* 0x000000018383d824 */ /* 0x100fe200078e0a04 */
[----:B------:R-:W-:Y:S01]  /*2e40*/  ISETP.GT.U32.AND P5, PT, R4, R119, PT ;  /* 0x000000770400720c */ /* 0x000fe20003fa4070 */
[--C-:B------:R-:W-:Y:S01]  /*2e50*/  @!P2 IMAD.IADD R121, R121, 0x1, -R4.reuse ;  /* 0x000000017979a824 */ /* 0x100fe200078e0a04 */
[----:B------:R-:W-:Y:S01]  /*2e60*/  ISETP.GE.AND P2, PT, R140, RZ, PT ;  /* 0x000000ff8c00720c */ /* 0x000fe20003f46270 */
[--C-:B------:R-:W-:Y:S01]  /*2e70*/  @!P1 IMAD.IADD R117, R117, 0x1, -R4.reuse ;  /* 0x0000000175759824 */ /* 0x100fe200078e0a04 */
[----:B------:R-:W-:Y:S01]  /*2e80*/  ISETP.GE.AND P1, PT, R31, RZ, PT ;  /* 0x000000ff1f00720c */ /* 0x000fe20003f26270 */
[----:B------:R-:W-:Y:S01]  /*2e90*/  @!P4 IMAD.MOV R133, RZ, RZ, -R133 ;  /* 0x000000ffff85c224 */ /* 0x000fe200078e0a85 */
[C---:B------:R-:W-:Y:S01]  /*2ea0*/  ISETP.GT.U32.AND P4, PT, R4.reuse, R123, PT ;  /* 0x0000007b0400720c */ /* 0x040fe20003f84070 */
[----:B------:R-:W-:Y:S01]  /*2eb0*/  @!P3 IMAD.MOV R131, RZ, RZ, -R131 ;  /* 0x000000ffff83b224 */ /* 0x000fe200078e0a83 */
[----:B------:R-:W-:Y:S01]  /*2ec0*/  ISETP.GT.U32.AND P3, PT, R4, R121, PT ;  /* 0x000000790400720c */ /* 0x000fe20003f64070 */
[----:B------:R-:W-:-:S02]  /*2ed0*/  @!P6 IMAD.IADD R115, R115, 0x1, -R4 ;  /* 0x000000017373e824 */ /* 0x000fc400078e0a04 */
[----:B------:R-:W-:Y:S02]  /*2ee0*/  IMAD.MOV R19, RZ, RZ, -R19 ;  /* 0x000000ffff137224 */ /* 0x000fe400078e0a13 */
[--C-:B------:R-:W-:Y:S01]  /*2ef0*/  @!P5 IMAD.IADD R119, R119, 0x1, -R4.reuse ;  /* 0x000000017777d824 */ /* 0x100fe200078e0a04 */
[----:B------:R-:W-:Y:S01]  /*2f00*/  ISETP.GE.AND P5, PT, R50, RZ, PT ;  /* 0x000000ff3200720c */ /* 0x000fe20003fa6270 */
[----:B------:R-:W-:Y:S01]  /*2f10*/  @!P2 IMAD.MOV R129, RZ, RZ, -R129 ;  /* 0x000000ffff81a224 */ /* 0x000fe200078e0a81 */
[C---:B------:R-:W-:Y:S01]  /*2f20*/  ISETP.GT.U32.AND P6, PT, R4.reuse, R115, PT ;  /* 0x000000730400720c */ /* 0x040fe20003fc4070 */
[----:B------:R-:W-:Y:S01]  /*2f30*/  @!P1 IMAD.MOV R125, RZ, RZ, -R125 ;  /* 0x000000ffff7d9224 */ /* 0x000fe200078e0a7d */
[C---:B------:R-:W-:Y:S01]  /*2f40*/  ISETP.GT.U32.AND P2, PT, R4.reuse, R119, PT ;  /* 0x000000770400720c */ /* 0x040fe20003f44070 */
[--C-:B------:R-:W-:Y:S01]  /*2f50*/  @!P4 IMAD.IADD R123, R123, 0x1, -R4.reuse ;  /* 0x000000017b7bc824 */ /* 0x100fe200078e0a04 */
[C---:B------:R-:W-:Y:S01]  /*2f60*/  ISETP.GT.U32.AND P1, PT, R4.reuse, R113, PT ;  /* 0x000000710400720c */ /* 0x040fe20003f24070 */
[----:B------:R-:W-:Y:S01]  /*2f70*/  @!P3 IMAD.IADD R121, R121, 0x1, -R4 ;  /* 0x000000017979b824 */ /* 0x000fe200078e0a04 */
[C---:B------:R-:W-:Y:S01]  /*2f80*/  ISETP.GT.U32.AND P4, PT, R4.reuse, R111, PT ;  /* 0x0000006f0400720c */ /* 0x040fe20003f84070 */
[C---:B------:R-:W-:Y:S01]  /*2f90*/  IMAD R29, R4.reuse, R19, R29 ;  /* 0x00000013041d7224 */ /* 0x040fe200078e021d */
[----:B------:R-:W-:-:S02]  /*2fa0*/  ISETP.GT.U32.AND P3, PT, R4, R109, PT ;  /* 0x0000006d0400720c */ /* 0x000fc40003f64070 */
[----:B------:R-:W-:Y:S01]  /*2fb0*/  LOP3.LUT R50, R232, 0x6a, RZ, 0xfc, !PT ;  /* 0x0000006ae8327812 */ /* 0x000fe200078efcff */
[----:B------:R-:W-:Y:S01]  /*2fc0*/  @!P5 IMAD.MOV R127, RZ, RZ, -R127 ;  /* 0x000000ffff7fd224 */ /* 0x000fe200078e0a7f */
[C---:B------:R-:W-:Y:S01]  /*2fd0*/  ISETP.GT.U32.AND P5, PT, R4.reuse, R117, PT ;  /* 0x000000750400720c */ /* 0x040fe20003fa4070 */
[--C-:B------:R-:W-:Y:S01]  /*2fe0*/  @!P6 IMAD.IADD R115, R115, 0x1, -R4.reuse ;  /* 0x000000017373e824 */ /* 0x100fe200078e0a04 */
[C---:B------:R-:W-:Y:S01]  /*2ff0*/  ISETP.GT.U32.AND P6, PT, R4.reuse, R105, PT ;  /* 0x000000690400720c */ /* 0x040fe20003fc4070 */
[--C-:B------:R-:W-:Y:S01]  /*3000*/  @!P2 IMAD.IADD R119, R119, 0x1, -R4.reuse ;  /* 0x000000017777a824 */ /* 0x100fe200078e0a04 */
[----:B------:R-:W-:Y:S01]  /*3010*/  ISETP.GT.U32.AND P2, PT, R4, R107, PT ;  /* 0x0000006b0400720c */ /* 0x000fe20003f44070 */
[--C-:B------:R-:W-:Y:S01]  /*3020*/  @!P1 IMAD.IADD R113, R113, 0x1, -R4.reuse ;  /* 0x0000000171719824 */ /* 0x100fe200078e0a04 */
[----:B------:R-:W-:Y:S01]  /*3030*/  ISETP.GE.AND P1, PT, R136, RZ, PT ;  /* 0x000000ff8800720c */ /* 0x000fe20003f26270 */
[--C-:B------:R-:W-:Y:S01]  /*3040*/  @!P4 IMAD.IADD R111, R111, 0x1, -R4.reuse ;  /* 0x000000016f6fc824 */ /* 0x100fe200078e0a04 */
[----:B------:R-:W-:Y:S01]  /*3050*/  ISETP.GE.AND P4, PT, R134, RZ, PT ;  /* 0x000000ff8600720c */ /* 0x000fe20003f86270 */
[--C-:B------:R-:W-:Y:S01]  /*3060*/  @!P3 IMAD.IADD R109, R109, 0x1, -R4.reuse ;  /* 0x000000016d6db824 */ /* 0x100fe200078e0a04 */
[----:B------:R-:W-:Y:S01]  /*3070*/  ISETP.GE.AND P3, PT, R132, RZ, PT ;  /* 0x000000ff8400720c */ /* 0x000fe20003f66270 */
[----:B------:R-:W-:Y:S01]  /*3080*/  STL [R1+0x144], R50 ;  /* 0x0001443201007387 */ /* 0x000fe20000100800 */
[----:B------:R-:W-:Y:S01]  /*3090*/  IABS R31, R50 ;  /* 0x00000032001f7213 */ /* 0x000fe20000000000 */
[--C-:B------:R-:W-:Y:S01]  /*30a0*/  @!P5 IMAD.IADD R117, R117, 0x1, -R4.reuse ;  /* 0x000000017575d824 */ /* 0x100fe200078e0a04 */
[----:B------:R-:W-:Y:S01]  /*30b0*/  ISETP.GE.AND P5, PT, R138, RZ, PT ;  /* 0x000000ff8a00720c */ /* 0x000fe20003fa6270 */
[--C-:B------:R-:W-:Y:S01]  /*30c0*/  @!P6 IMAD.IADD R105, R105, 0x1, -R4.reuse ;  /* 0x000000016969e824 */ /* 0x100fe200078e0a04 */
[C---:B------:R-:W-:Y:S01]  /*30d0*/  ISETP.GT.U32.AND P6, PT, R4.reuse, R113, PT ;  /* 0x000000710400720c */ /* 0x040fe20003fc4070 */
[----:B------:R-:W-:Y:S01]  /*30e0*/  @!P2 IMAD.IADD R107, R107, 0x1, -R4 ;  /* 0x000000016b6ba824 */ /* 0x000fe200078e0a04 */
[----:B------:R-:W-:Y:S01]  /*30f0*/  ISETP.GE.AND P2, PT, R49, RZ, PT ;  /* 0x000000ff3100720c */ /* 0x000fe20003f46270 */
[----:B------:R-:W-:Y:S01]  /*3100*/  @!P1 IMAD.MOV R121, RZ, RZ, -R121 ;  /* 0x000000ffff799224 */ /* 0x000fe200078e0a79 */
[C---:B------:R-:W-:Y:S01]  /*3110*/  ISETP.GT.U32.AND P1, PT, R4.reuse, R111, PT ;  /* 0x0000006f0400720c */ /* 0x040fe20003f24070 */
[----:B------:R-:W-:Y:S01]  /*3120*/  @!P4 IMAD.MOV R119, RZ, RZ, -R119 ;  /* 0x000000ffff77c224 */ /* 0x000fe200078e0a77 */
[C---:B------:R-:W-:Y:S01]  /*3130*/  ISETP.GT.U32.AND P4, PT, R4.reuse, R105, PT ;  /* 0x000000690400720c */ /* 0x040fe20003f84070 */
[----:B------:R-:W-:Y:S01]  /*3140*/  @!P3 IMAD.MOV R117, RZ, RZ, -R117 ;  /* 0x000000ffff75b224 */ /* 0x000fe200078e0a75 */
[----:B------:R-:W-:Y:S01]  /*3150*/  ISETP.GT.U32.AND P3, PT, R4, R107, PT ;  /* 0x0000006b0400720c */ /* 0x000fe20003f64070 */
[----:B------:R-:W-:Y:S01]  /*3160*/  IMAD.HI.U32 R19, R16, R31, RZ ;  /* 0x0000001f10137227 */ /* 0x000fe200078e00ff */
[----:B------:R-:W-:-:S03]  /*3170*/  LOP3.LUT R49, R232, 0x6c, RZ, 0xfc, !PT ;  /* 0x0000006ce8317812 */ /* 0x000fc600078efcff */
[----:B------:R-:W-:Y:S01]  /*3180*/  @!P5 IMAD.MOV R123, RZ, RZ, -R123 ;  /* 0x000000ffff7bd224 */ /* 0x000fe200078e0a7b */
[C---:B------:R-:W-:Y:S01]  /*3190*/  ISETP.GT.U32.AND P5, PT, R4.reuse, R109, PT ;  /* 0x0000006d0400720c */ /* 0x040fe20003fa4070 */
[--C-:B------:R-:W-:Y:S01]  /*31a0*/  @!P6 IMAD.IADD R113, R113, 0x1, -R4.reuse ;  /* 0x000000017171e824 */ /* 0x100fe200078e0a04 */
[C---:B------:R-:W-:Y:S01]  /*31b0*/  ISETP.GT.U32.AND P6, PT, R4.reuse, R103, PT ;  /* 0x000000670400720c */ /* 0x040fe20003fc4070 */
[--C-:B------:R-:W-:Y:S01]  /*31c0*/  @!P1 IMAD.IADD R111, R111, 0x1, -R4.reuse ;  /* 0x000000016f6f9824 */ /* 0x100fe200078e0a04 */
[C---:B------:R-:W-:Y:S01]  /*31d0*/  ISETP.GT.U32.AND P1, PT, R4.reuse, R101, PT ;  /* 0x000000650400720c */ /* 0x040fe20003f24070 */
[--C-:B------:R-:W-:Y:S01]  /*31e0*/  @!P4 IMAD.IADD R105, R105, 0x1, -R4.reuse ;  /* 0x000000016969c824 */ /* 0x100fe200078e0a04 */
[----:B------:R-:W-:Y:S01]  /*31f0*/  ISETP.GE.AND P4, PT, R33, RZ, PT ;  /* 0x000000ff2100720c */ /* 0x000fe20003f86270 */
[--C-:B------:R-:W-:Y:S01]  /*3200*/  @!P3 IMAD.IADD R107, R107, 0x1, -R4.reuse ;  /* 0x000000016b6bb824 */ /* 0x100fe200078e0a04 */
[----:B------:R-:W-:Y:S01]  /*3210*/  ISETP.GT.U32.AND P3, PT, R4, R97, PT ;  /* 0x000000610400720c */ /* 0x000fe20003f64070 */
[----:B------:R-:W-:Y:S01]  /*3220*/  @!P2 IMAD.MOV R115, RZ, RZ, -R115 ;  /* 0x000000ffff73a224 */ /* 0x000fe200078e0a73 */
[----:B------:R-:W-:Y:S01]  /*3230*/  ISETP.GE.AND P2, PT, R48, RZ, PT ;  /* 0x000000ff3000720c */ /* 0x000fe20003f46270 */
[----:B------:R-:W-:Y:S01]  /*3240*/  IMAD.MOV R19, RZ, RZ, -R19 ;  /* 0x000000ffff137224 */ /* 0x000fe200078e0a13 */
[----:B------:R-:W-:Y:S01]  /*3250*/  IABS R35, R49 ;  /* 0x0000003100237213 */ /* 0x000fe20000000000 */
[--C-:B------:R-:W-:Y:S01]  /*3260*/  @!P5 IMAD.IADD R109, R109, 0x1, -R4.reuse ;  /* 0x000000016d6dd824 */ /* 0x100fe200078e0a04 */
[C---:B------:R-:W-:Y:S01]  /*3270*/  ISETP.GT.U32.AND P5, PT, R4.reuse, R99, PT ;  /* 0x000000630400720c */ /* 0x040fe20003fa4070 */
[--C-:B------:R-:W-:Y:S01]  /*3280*/  @!P6 IMAD.IADD R103, R103, 0x1, -R4.reuse ;  /* 0x000000016767e824 */ /* 0x100fe200078e0a04 */
[----:B------:R-:W-:Y:S01]  /*3290*/  ISETP.GT.U32.AND P6, PT, R4, R95, PT ;  /* 0x0000005f0400720c */ /* 0x000fe20003fc4070 */
[--C-:B------:R-:W-:Y:S01]  /*32a0*/  @!P1 IMAD.IADD R101, R101, 0x1, -R4.reuse ;  /* 0x0000000165659824 */ /* 0x100fe200078e0a04 */
[----:B------:R-:W-:Y:S01]  /*32b0*/  ISETP.GE.AND P1, PT, R114, RZ, PT ;  /* 0x000000ff7200720c */ /* 0x000fe20003f26270 */
[----:B------:R-:W-:Y:S01]  /*32c0*/  @!P4 IMAD.MOV R111, RZ, RZ, -R111 ;  /* 0x000000ffff6fc224 */ /* 0x000fe200078e0a6f */
[----:B------:R-:W-:Y:S01]  /*32d0*/  LOP3.LUT R48, R232, 0x6e, RZ, 0xfc, !PT ;  /* 0x0000006ee8307812 */ /* 0x000fe200078efcff */
[--C-:B------:R-:W-:Y:S01]  /*32e0*/  @!P3 IMAD.IADD R97, R97, 0x1, -R4.reuse ;  /* 0x000000016161b824 */ /* 0x100fe200078e0a04 */
[----:B------:R-:W-:Y:S01]  /*32f0*/  ISETP.GE.AND P3, PT, R110, RZ, PT ;  /* 0x000000ff6e00720c */ /* 0x000fe20003f66270 */
[----:B------:R-:W-:Y:S01]  /*3300*/  @!P2 IMAD.MOV R113, RZ, RZ, -R113 ;  /* 0x000000ffff71a224 */ /* 0x000fe200078e0a71 */
[C---:B------:R-:W-:Y:S01]  /*3310*/  ISETP.GT.U32.AND P4, PT, R4.reuse, R101, PT ;  /* 0x000000650400720c */ /* 0x040fe20003f84070 */
[C---:B------:R-:W-:Y:S01]  /*3320*/  IMAD R31, R4.reuse, R19, R31 ;  /* 0x00000013041f7224 */ /* 0x040fe200078e021f */
[----:B------:R-:W-:Y:S01]  /*3330*/  ISETP.GT.U32.AND P2, PT, R4, R103, PT ;  /* 0x000000670400720c */ /* 0x000fe20003f44070 */
[--C-:B------:R-:W-:Y:S01]  /*3340*/  @!P5 IMAD.IADD R99, R99, 0x1, -R4.reuse ;  /* 0x000000016363d824 */ /* 0x100fe200078e0a04 */
[----:B------:R-:W-:Y:S01]  /*3350*/  ISETP.GE.AND P5, PT, R112, RZ, PT ;  /* 0x000000ff7000720c */ /* 0x000fe20003fa6270 */
[--C-:B------:R-:W-:Y:S01]  /*3360*/  @!P6 IMAD.IADD R95, R95, 0x1, -R4.reuse ;  /* 0x000000015f5fe824 */ /* 0x100fe200078e0a04 */
[C---:B------:R-:W-:Y:S01]  /*3370*/  ISETP.GT.U32.AND P6, PT, R4.reuse, R97, PT ;  /* 0x000000610400720c */ /* 0x040fe20003fc4070 */
[----:B------:R-:W-:Y:S01]  /*3380*/  @!P1 IMAD.MOV R109, RZ, RZ, -R109 ;  /* 0x000000ffff6d9224 */ /* 0x000fe200078e0a6d */
[----:B------:R-:W-:Y:S01]  /*3390*/  ISETP.GT.U32.AND P1, PT, R4, R99, PT ;  /* 0x000000630400720c */ /* 0x000fe20003f24070 */
[----:B------:R-:W-:Y:S01]  /*33a0*/  IMAD.HI.U32 R19, R16, R35, RZ ;  /* 0x0000002310137227 */ /* 0x000fe200078e00ff */
[----:B------:R-:W-:Y:S01]  /*33b0*/  IABS R33, R48 ;  /* 0x0000003000217213 */ /* 0x000fe20000000000 */
[----:B------:R1:W-:Y:S02]  /*33c0*/  STL [R1+0x140], R49 ;  /* 0x0001403101007387 */ /* 0x0003e40000100800 */
[----:B------:R-:W-:Y:S01]  /*33d0*/  @!P3 IMAD.MOV R105, RZ, RZ, -R105 ;  /* 0x000000ffff69b224 */ /* 0x000fe200078e0a69 */
[C---:B------:R-:W-:Y:S01]  /*33e0*/  ISETP.GT.U32.AND P3, PT, R4.reuse, R93, PT ;  /* 0x0000005d0400720c */ /* 0x040fe20003f64070 */
[--C-:B------:R-:W-:Y:S01]  /*33f0*/  @!P4 IMAD.IADD R101, R101, 0x1, -R4.reuse ;  /* 0x000000016565c824 */ /* 0x100fe200078e0a04 */
[C---:B------:R-:W-:Y:S01]  /*3400*/  ISETP.GT.U32.AND P4, PT, R4.reuse, R83, PT ;  /* 0x000000530400720c */ /* 0x040fe20003f84070 */
[--C-:B------:R-:W-:Y:S01]  /*3410*/  @!P2 IMAD.IADD R103, R103, 0x1, -R4.reuse ;  /* 0x000000016767a824 */ /* 0x100fe200078e0a04 */
[C---:B------:R-:W-:Y:S01]  /*3420*/  ISETP.GT.U32.AND P2, PT, R4.reuse, R81, PT ;  /* 0x000000510400720c */ /* 0x040fe20003f44070 */
[----:B------:R-:W-:Y:S01]  /*3430*/  @!P5 IMAD.MOV R107, RZ, RZ, -R107 ;  /* 0x000000ffff6bd224 */ /* 0x000fe200078e0a6b */
[C---:B------:R-:W-:Y:S01]  /*3440*/  ISETP.GT.U32.AND P5, PT, R4.reuse, R95, PT ;  /* 0x0000005f0400720c */ /* 0x040fe20003fa4070 */
[--C-:B------:R-:W-:Y:S01]  /*3450*/  @!P1 IMAD.IADD R99, R99, 0x1, -R4.reuse ;  /* 0x0000000163639824 */ /* 0x100fe200078e0a04 */
[----:B------:R-:W-:Y:S01]  /*3460*/  ISETP.GT.U32.AND P1, PT, R4, R85, PT ;  /* 0x000000550400720c */ /* 0x000fe20003f24070 */
[--C-:B------:R-:W-:Y:S01]  /*3470*/  @!P6 IMAD.IADD R97, R97, 0x1, -R4.reuse ;  /* 0x000000016161e824 */ /* 0x100fe200078e0a04 */
[----:B------:R-:W-:Y:S01]  /*3480*/  ISETP.GE.AND P6, PT, R108, RZ, PT ;  /* 0x000000ff6c00720c */ /* 0x000fe20003fc6270 */
[----:B------:R-:W-:Y:S01]  /*3490*/  IMAD.MOV R19, RZ, RZ, -R19 ;  /* 0x000000ffff137224 */ /* 0x000fe200078e0a13 */
[----:B------:R-:W-:Y:S01]  /*34a0*/  STL [R1+0x13c], R48 ;  /* 0x00013c3001007387 */ /* 0x000fe20000100800 */
[--C-:B------:R-:W-:Y:S01]  /*34b0*/  @!P3 IMAD.IADD R93, R93, 0x1, -R4.reuse ;  /* 0x000000015d5db824 */ /* 0x100fe200078e0a04 */
[----:B------:R-:W-:Y:S01]  /*34c0*/  ISETP.GE.AND P3, PT, R104, RZ, PT ;  /* 0x000000ff6800720c */ /* 0x000fe20003f66270 */
[--C-:B------:R-:W-:Y:S01]  /*34d0*/  @!P4 IMAD.IADD R83, R83, 0x1, -R4.reuse ;  /* 0x000000015353c824 */ /* 0x100fe200078e0a04 */
[----:B------:R-:W-:Y:S01]  /*34e0*/  ISETP.GE.AND P4, PT, R46, RZ, PT ;  /* 0x000000ff2e00720c */ /* 0x000fe20003f86270 */
[--C-:B------:R-:W-:Y:S01]  /*34f0*/  @!P2 IMAD.IADD R81, R81, 0x1, -R4.reuse ;  /* 0x000000015151a824 */ /* 0x100fe200078e0a04 */
[----:B------:R-:W-:Y:S01]  /*3500*/  ISETP.GE.AND P2, PT, R102, RZ, PT ;  /* 0x000000ff6600720c */ /* 0x000fe20003f46270 */
[--C-:B------:R-:W-:Y:S01]  /*3510*/  @!P5 IMAD.IADD R95, R95, 0x1, -R4.reuse ;  /* 0x000000015f5fd824 */ /* 0x100fe200078e0a04 */
[----:B------:R-:W-:Y:S01]  /*3520*/  ISETP.GE.AND P5, PT, R106, RZ, PT ;  /* 0x000000ff6a00720c */ /* 0x000fe20003fa6270 */
[--C-:B------:R-:W-:Y:S01]  /*3530*/  @!P1 IMAD.IADD R85, R85, 0x1, -R4.reuse ;  /* 0x0000000155559824 */ /* 0x100fe200078e0a04 */
[C---:B------:R-:W-:Y:S01]  /*3540*/  ISETP.GT.U32.AND P1, PT, R4.reuse, R93, PT ;  /* 0x0000005d0400720c */ /* 0x040fe20003f24070 */
[----:B------:R-:W-:Y:S01]  /*3550*/  @!P6 IMAD.MOV R103, RZ, RZ, -R103 ;  /* 0x000000ffff67e224 */ /* 0x000fe200078e0a67 */
[C---:B------:R-:W-:Y:S01]  /*3560*/  ISETP.GT.U32.AND P6, PT, R4.reuse, R83, PT ;  /* 0x000000530400720c */ /* 0x040fe20003fc4070 */
[----:B------:R-:W-:Y:S01]  /*3570*/  IMAD R35, R4, R19, R35 ;  /* 0x0000001304237224 */ /* 0x000fe200078e0223 */
[----:B------:R-:W-:Y:S01]  /*3580*/  LOP3.LUT R46, R232, 0x70, RZ, 0xfc, !PT ;  /* 0x00000070e82e7812 */ /* 0x000fe200078efcff */
[----:B------:R-:W-:Y:S01]  /*3590*/  @!P3 IMAD.MOV R99, RZ, RZ, -R99 ;  /* 0x000000ffff63b224 */ /* 0x000fe200078e0a63 */
[C---:B------:R-:W-:Y:S01]  /*35a0*/  ISETP.GT.U32.AND P3, PT, R4.reuse, R85, PT ;  /* 0x000000550400720c */ /* 0x040fe20003f64070 */
[----:B------:R-:W-:Y:S01]  /*35b0*/  @!P4 IMAD.MOV R95, RZ, RZ, -R95 ;  /* 0x000000ffff5fc224 */ /* 0x000fe200078e0a5f */
[C---:B------:R-:W-:Y:S01]  /*35c0*/  ISETP.GT.U32.AND P4, PT, R4.reuse, R89, PT ;  /* 0x000000590400720c */ /* 0x040fe20003f84070 */
[----:B------:R-:W-:Y:S01]  /*35d0*/  @!P2 IMAD.MOV R97, RZ, RZ, -R97 ;  /* 0x000000ffff61a224 */ /* 0x000fe200078e0a61 */
[C---:B------:R-:W-:Y:S01]  /*35e0*/  ISETP.GT.U32.AND P2, PT, R4.reuse, R87, PT ;  /* 0x000000570400720c */ /* 0x040fe20003f44070 */
[----:B------:R-:W-:Y:S01]  /*35f0*/  @!P5 IMAD.MOV R101, RZ, RZ, -R101 ;  /* 0x000000ffff65d224 */ /* 0x000fe200078e0a65 */
[C---:B------:R-:W-:Y:S01]  /*3600*/  ISETP.GT.U32.AND P5, PT, R4.reuse, R81, PT ;  /* 0x000000510400720c */ /* 0x040fe20003fa4070 */
[--C-:B------:R-:W-:Y:S01]  /*3610*/  @!P1 IMAD.IADD R93, R93, 0x1, -R4.reuse ;  /* 0x000000015d5d9824 */ /* 0x100fe200078e0a04 */
[C---:B------:R-:W-:Y:S01]  /*3620*/  ISETP.GT.U32.AND P1, PT, R4.reuse, R23, PT ;  /* 0x000000170400720c */ /* 0x040fe20003f24070 */
[--C-:B------:R-:W-:Y:S01]  /*3630*/  @!P6 IMAD.IADD R83, R83, 0x1, -R4.reuse ;  /* 0x000000015353e824 */ /* 0x100fe200078e0a04 */
[----:B------:R-:W-:Y:S01]  /*3640*/  ISETP.GT.U32.AND P6, PT, R4, R91, PT ;  /* 0x0000005b0400720c */ /* 0x000fe20003fc4070 */
[----:B------:R-:W-:Y:S01]  /*3650*/  IMAD.HI.U32 R20, R16, R33, RZ ;  /* 0x0000002110147227 */ /* 0x000fe200078e00ff */
[----:B------:R-:W-:Y:S01]  /*3660*/  IABS R37, R46 ;  /* 0x0000002e00257213 */ /* 0x000fe20000000000 */
[----:B------:R-:W-:Y:S02]  /*3670*/  STL [R1+0x138], R46 ;  /* 0x0001382e01007387 */ /* 0x000fe40000100800 */
[--C-:B------:R-:W-:Y:S01]  /*3680*/  @!P3 IMAD.IADD R85, R85, 0x1, -R4.reuse ;  /* 0x000000015555b824 */ /* 0x100fe200078e0a04 */
[----:B------:R-:W-:Y:S01]  /*3690*/  ISETP.GE.AND P3, PT, R98, RZ, PT ;  /* 0x000000ff6200720c */ /* 0x000fe20003f66270 */
        /* <DEDUP_REMOVED lines=8> */
[----:B------:R-:W-:Y:S01]  /*3720*/  @!P6 IMAD.IADD R91, R91, 0x1, -R4 ;  /* 0x000000015b5be824 */ /* 0x000fe200078e0a04 */
[----:B------:R-:W-:Y:S01]  /*3730*/  ISETP.GT.U32.AND P6, PT, R4, R87, PT ;  /* 0x000000570400720c */ /* 0x000fe20003fc4070 */
[----:B------:R-:W-:Y:S01]  /*3740*/  IMAD.HI.U32 R19, R16, R37, RZ ;  /* 0x0000002510137227 */ /* 0x000fe200078e00ff */
[----:B------:R-:W-:-:S03]  /*3750*/  LOP3.LUT R44, R232, 0x72, RZ, 0xfc, !PT ;  /* 0x00000072e82c7812 */ /* 0x000fc600078efcff */
[----:B------:R-:W-:Y:S01]  /*3760*/  @!P3 IMAD.MOV R81, RZ, RZ, -R81 ;  /* 0x000000ffff51b224 */ /* 0x000fe200078e0a51 */
[C---:B------:R-:W-:Y:S01]  /*3770*/  ISETP.GT.U32.AND P3, PT, R4.reuse, R23, PT ;  /* 0x000000170400720c */ /* 0x040fe20003f64070 */
[--C-:B------:R-:W-:Y:S01]  /*3780*/  @!P4 IMAD.IADD R79, R79, 0x1, -R4.reuse ;  /* 0x000000014f4fc824 */ /* 0x100fe200078e0a04 */
[C---:B------:R-:W-:Y:S01]  /*3790*/  ISETP.GT.U32.AND P4, PT, R4.reuse, R91, PT ;  /* 0x0000005b0400720c */ /* 0x040fe20003f84070 */
[----:B------:R-:W-:Y:S01]  /*37a0*/  @!P2 IMAD.MOV R83, RZ, RZ, -R83 ;  /* 0x000000ffff53a224 */ /* 0x000fe200078e0a53 */
[----:B------:R-:W-:Y:S01]  /*37b0*/  IABS R39, R44 ;  /* 0x0000002c00277213 */ /* 0x000fe20000000000 */
[----:B------:R-:W-:Y:S01]  /*37c0*/  @!P5 IMAD.MOV R93, RZ, RZ, -R93 ;  /* 0x000000ffff5dd224 */ /* 0x000fe200078e0a5d */
[C---:B------:R-:W-:Y:S01]  /*37d0*/  ISETP.GT.U32.AND P2, PT, R4.reuse, R79, PT ;  /* 0x0000004f0400720c */ /* 0x040fe20003f44070 */
[----:B------:R-:W-:Y:S01]  /*37e0*/  @!P1 IMAD.MOV R85, RZ, RZ, -R85 ;  /* 0x000000ffff559224 */ /* 0x000fe200078e0a55 */
[C---:B------:R-:W-:Y:S01]  /*37f0*/  ISETP.GT.U32.AND P5, PT, R4.reuse, R89, PT ;  /* 0x000000590400720c */ /* 0x040fe20003fa4070 */
[--C-:B------:R-:W-:Y:S01]  /*3800*/  @!P6 IMAD.IADD R87, R87, 0x1, -R4.reuse ;  /* 0x000000015757e824 */ /* 0x100fe200078e0a04 */
[C---:B------:R-:W-:Y:S01]  /*3810*/  ISETP.GT.U32.AND P1, PT, R4.reuse, R77, PT ;  /* 0x0000004d0400720c */ /* 0x040fe20003f24070 */
[----:B------:R-:W-:Y:S01]  /*3820*/  IMAD.MOV R19, RZ, RZ, -R19 ;  /* 0x000000ffff137224 */ /* 0x000fe200078e0a13 */
[C---:B------:R-:W-:Y:S01]  /*3830*/  ISETP.GT.U32.AND P6, PT, R4.reuse, R75, PT ;  /* 0x0000004b0400720c */ /* 0x040fe20003fc4070 */
[--C-:B------:R-:W-:Y:S01]  /*3840*/  @!P3 IMAD.IADD R23, R23, 0x1, -R4.reuse ;  /* 0x000000011717b824 */ /* 0x100fe200078e0a04 */
[----:B------:R-:W-:Y:S01]  /*3850*/  ISETP.GT.U32.AND P3, PT, R4, R71, PT ;  /* 0x000000470400720c */ /* 0x000fe20003f64070 */
[----:B------:R-:W-:Y:S01]  /*3860*/  @!P4 IMAD.IADD R91, R91, 0x1, -R4 ;  /* 0x000000015b5bc824 */ /* 0x000fe200078e0a04 */
[----:B------:R-:W-:Y:S01]  /*3870*/  ISETP.GE.AND P4, PT, R96, RZ, PT ;  /* 0x000000ff6000720c */ /* 0x000fe20003f86270 */
[----:B------:R-:W-:Y:S01]  /*3880*/  IMAD.MOV R20, RZ, RZ, -R20 ;  /* 0x000000ffff147224 */ /* 0x000fe200078e0a14 */
[----:B------:R-:W-:Y:S01]  /*3890*/  STL [R1+0x134], R44 ;  /* 0x0001342c01007387 */ /* 0x000fe20000100800 */
        /* <DEDUP_REMOVED lines=8> */
[----:B------:R-:W-:Y:S01]  /*3920*/  @!P3 IMAD.IADD R71, R71, 0x1, -R4 ;  /* 0x000000014747b824 */ /* 0x000fe200078e0a04 */
[----:B------:R-:W-:Y:S01]  /*3930*/  ISETP.GE.AND P3, PT, R40, RZ, PT ;  /* 0x000000ff2800720c */ /* 0x000fe20003f66270 */
[----:B------:R-:W-:Y:S01]  /*3940*/  @!P4 IMAD.MOV R87, RZ, RZ, -R87 ;  /* 0x000000ffff57c224 */ /* 0x000fe200078e0a57 */
[----:B------:R-:W-:Y:S01]  /*3950*/  LOP3.LUT R40, R232, 0x76, RZ, 0xfc, !PT ;  /* 0x00000076e8287812 */ /* 0x000fe200078efcff */
[----:B------:R-:W-:-:S02]  /*3960*/  IMAD R37, R4, R19, R37 ;  /* 0x0000001304257224 */ /* 0x000fc400078e0225 */
[--C-:B------:R-:W-:Y:S01]  /*3970*/  @!P2 IMAD.IADD R69, R69, 0x1, -R4.reuse ;  /* 0x000000014545a824 */ /* 0x100fe200078e0a04 */
[----:B------:R-:W-:Y:S01]  /*3980*/  ISETP.GT.U32.AND P2, PT, R4, R77, PT ;  /* 0x0000004d0400720c */ /* 0x000fe20003f44070 */
[----:B------:R-:W-:Y:S01]  /*3990*/  @!P5 IMAD.IADD R73, R73, 0x1, -R4 ;  /* 0x000000014949d824 */ /* 0x000fe200078e0a04 */
[----:B------:R-:W-:Y:S01]  /*39a0*/  ISETP.GE.AND P5, PT, R42, RZ, PT ;  /* 0x000000ff2a00720c */ /* 0x000fe20003fa6270 */
[----:B------:R-:W-:Y:S01]  /*39b0*/  @!P1 IMAD.MOV R89, RZ, RZ, -R89 ;  /* 0x000000ffff599224 */ /* 0x000fe200078e0a59 */
[----:B------:R-:W-:Y:S01]  /*39c0*/  ISETP.GT.U32.AND P1, PT, R4, R75, PT ;  /* 0x0000004b0400720c */ /* 0x000fe20003f24070 */
[----:B------:R-:W-:Y:S01]  /*39d0*/  IMAD.HI.U32 R19, R16, R39, RZ ;  /* 0x0000002710137227 */ /* 0x000fe200078e00ff */
[----:B------:R-:W-:Y:S02]  /*39e0*/  ISETP.GT.U32.AND P4, PT, R4, R73, PT ;  /* 0x000000490400720c */ /* 0x000fe40003f84070 */
[----:B------:R-:W-:Y:S01]  /*39f0*/  LOP3.LUT R42, R232, 0x74, RZ, 0xfc, !PT ;  /* 0x00000074e82a7812 */ /* 0x000fe200078efcff */
[----:B------:R-:W-:Y:S01]  /*3a00*/  @!P3 IMAD.MOV R79, RZ, RZ, -R79 ;  /* 0x000000ffff4fb224 */ /* 0x000fe200078e0a4f */
[C---:B------:R-:W-:Y:S01]  /*3a10*/  ISETP.GT.U32.AND P3, PT, R4.reuse, R65, PT ;  /* 0x000000410400720c */ /* 0x040fe20003f64070 */
[----:B------:R-:W-:-:S02]  /*3a20*/  IMAD R33, R4, R20, R33 ;  /* 0x0000001404217224 */ /* 0x000fc400078e0221 */
[--C-:B------:R-:W-:Y:S01]  /*3a30*/  @!P2 IMAD.IADD R77, R77, 0x1, -R4.reuse ;  /* 0x000000014d4da824 */ /* 0x100fe200078e0a04 */
[C---:B------:R-:W-:Y:S01]  /*3a40*/  ISETP.GT.U32.AND P2, PT, R4.reuse, R51, PT ;  /* 0x000000330400720c */ /* 0x040fe20003f44070 */
[----:B------:R-:W-:Y:S01]  /*3a50*/  IMAD.MOV R20, RZ, RZ, -R19 ;  /* 0x000000ffff147224 */ /* 0x000fe200078e0a13 */
[----:B------:R-:W-:Y:S01]  /*3a60*/  STL [R1+0x130], R42 ;  /* 0x0001302a01007387 */ /* 0x000fe20000100800 */
[----:B------:R-:W-:Y:S02]  /*3a70*/  IMAD.MOV.U32 R19, RZ, RZ, R23 ;  /* 0x000000ffff137224 */ /* 0x000fe400078e0017 */
[----:B------:R-:W-:Y:S01]  /*3a80*/  @!P5 IMAD.MOV R91, RZ, RZ, -R91 ;  /* 0x000000ffff5bd224 */ /* 0x000fe200078e0a5b */
[C---:B------:R-:W-:Y:S01]  /*3a90*/  ISETP.GT.U32.AND P5, PT, R4.reuse, R69, PT ;  /* 0x000000450400720c */ /* 0x040fe20003fa4070 */
[----:B------:R-:W-:Y:S01]  /*3aa0*/  @!P6 IMAD.MOV R19, RZ, RZ, -R19 ;  /* 0x000000ffff13e224 */ /* 0x000fe200078e0a13 */
[C---:B------:R-:W-:Y:S01]  /*3ab0*/  ISETP.GT.U32.AND P6, PT, R4.reuse, R71, PT ;  /* 0x000000470400720c */ /* 0x040fe20003fc4070 */
[--C-:B------:R-:W-:Y:S01]  /*3ac0*/  @!P1 IMAD.IADD R75, R75, 0x1, -R4.reuse ;  /* 0x000000014b4b9824 */ /* 0x100fe200078e0a04 */
[C---:B------:R-:W-:Y:S01]  /*3ad0*/  ISETP.GT.U32.AND P1, PT, R4.reuse, R61, PT ;  /* 0x0000003d0400720c */ /* 0x040fe20003f24070 */
[--C-:B------:R-:W-:Y:S01]  /*3ae0*/  @!P4 IMAD.IADD R73, R73, 0x1, -R4.reuse ;  /* 0x000000014949c824 */ /* 0x100fe200078e0a04 */
[----:B------:R-:W-:Y:S01]  /*3af0*/  ISETP.GE.AND P4, PT, R41, RZ, PT ;  /* 0x000000ff2900720c */ /* 0x000fe20003f86270 */
[--C-:B------:R-:W-:Y:S01]  /*3b00*/  @!P3 IMAD.IADD R65, R65, 0x1, -R4.reuse ;  /* 0x000000014141b824 */ /* 0x100fe200078e0a04 */
[----:B------:R-:W-:Y:S01]  /*3b10*/  ISETP.GT.U32.AND P3, PT, R4, R21, PT ;  /* 0x000000150400720c */ /* 0x000fe20003f64070 */
[--C-:B------:R-:W-:Y:S01]  /*3b20*/  @!P2 IMAD.IADD R51, R51, 0x1, -R4.reuse ;  /* 0x000000013333a824 */ /* 0x100fe200078e0a04 */
[----:B------:R-:W-:Y:S01]  /*3b30*/  ISETP.GE.AND P2, PT, R90, RZ, PT ;  /* 0x000000ff5a00720c */ /* 0x000fe20003f46270 */
[----:B------:R-:W-:Y:S01]  /*3b40*/  IMAD R39, R4, R20, R39 ;  /* 0x0000001404277224 */ /* 0x000fe200078e0227 */
[----:B------:R-:W-:Y:S01]  /*3b50*/  IABS R41, R42 ;  /* 0x0000002a00297213 */ /* 0x000fe20000000000 */
[--C-:B------:R-:W-:Y:S01]  /*3b60*/  @!P5 IMAD.IADD R69, R69, 0x1, -R4.reuse ;  /* 0x000000014545d824 */ /* 0x100fe200078e0a04 */
[----:B------:R-:W-:Y:S01]  /*3b70*/  ISETP.GE.AND P5, PT, R92, RZ, PT ;  /* 0x000000ff5c00720c */ /* 0x000fe20003fa6270 */
[--C-:B------:R-:W-:Y:S01]  /*3b80*/  @!P6 IMAD.IADD R71, R71, 0x1, -R4.reuse ;  /* 0x000000014747e824 */ /* 0x100fe200078e0a04 */
[C---:B------:R-:W-:Y:S01]  /*3b90*/  ISETP.GT.U32.AND P6, PT, R4.reuse, R63, PT ;  /* 0x0000003f0400720c */ /* 0x040fe20003fc4070 */
[--C-:B------:R-:W-:Y:S01]  /*3ba0*/  @!P1 IMAD.IADD R61, R61, 0x1, -R4.reuse ;  /* 0x000000013d3d9824 */ /* 0x100fe200078e0a04 */
[----:B------:R-:W-:Y:S01]  /*3bb0*/  ISETP.GE.AND P1, PT, R43, RZ, PT ;  /* 0x000000ff2b00720c */ /* 0x000fe20003f26270 */
[----:B------:R-:W-:Y:S01]  /*3bc0*/  @!P4 IMAD.MOV R77, RZ, RZ, -R77 ;  /* 0x000000ffff4dc224 */ /* 0x000fe200078e0a4d */
[C---:B------:R-:W-:Y:S01]  /*3bd0*/  ISETP.GT.U32.AND P4, PT, R4.reuse, R51, PT ;  /* 0x000000330400720c */ /* 0x040fe20003f84070 */
[--C-:B------:R-:W-:Y:S01]  /*3be0*/  @!P3 IMAD.IADD R21, R21, 0x1, -R4.reuse ;  /* 0x000000011515b824 */ /* 0x100fe200078e0a04 */
[C---:B------:R-:W-:Y:S01]  /*3bf0*/  ISETP.GT.U32.AND P3, PT, R4.reuse, R65, PT ;  /* 0x000000410400720c */ /* 0x040fe20003f64070 */
[----:B------:R-:W-:Y:S01]  /*3c00*/  @!P2 IMAD.MOV R73, RZ, RZ, -R73 ;  /* 0x000000ffff49a224 */ /* 0x000fe200078e0a49 */
[----:B------:R-:W-:Y:S01]  /*3c10*/  ISETP.GT.U32.AND P2, PT, R4, R61, PT ;  /* 0x0000003d0400720c */ /* 0x000fe20003f44070 */
[----:B------:R-:W-:Y:S01]  /*3c20*/  IMAD.HI.U32 R20, R16, R41, RZ ;  /* 0x0000002910147227 */ /* 0x000fe200078e00ff */
[----:B------:R-:W-:Y:S01]  /*3c30*/  IABS R43, R40 ;  /* 0x00000028002b7213 */ /* 0x000fe20000000000 */
[----:B------:R-:W-:Y:S02]  /*3c40*/  STL [R1+0x12c], R40 ;  /* 0x00012c2801007387 */ /* 0x000fe40000100800 */
[--C-:B------:R-:W-:Y:S01]  /*3c50*/  @!P6 IMAD.IADD R63, R63, 0x1, -R4.reuse ;  /* 0x000000013f3fe824 */ /* 0x100fe200078e0a04 */
[----:B------:R-:W-:Y:S01]  /*3c60*/  ISETP.GE.AND P6, PT, R88, RZ, PT ;  /* 0x000000ff5800720c */ /* 0x000fe20003fc6270 */
[----:B------:R-:W-:Y:S01]  /*3c70*/  @!P5 IMAD.MOV R75, RZ, RZ, -R75 ;  /* 0x000000ffff4bd224 */ /* 0x000fe200078e0a4b */
[C---:B------:R-:W-:Y:S01]  /*3c80*/  ISETP.GT.U32.AND P5, PT, R4.reuse, R21, PT ;  /* 0x000000150400720c */ /* 0x040fe20003fa4070 */
[--C-:B------:R-:W-:Y:S01]  /*3c90*/  @!P4 IMAD.IADD R51, R51, 0x1, -R4.reuse ;  /* 0x000000013333c824 */ /* 0x100fe200078e0a04 */
[C---:B------:R-:W-:Y:S01]  /*3ca0*/  ISETP.GT.U32.AND P4, PT, R4.reuse, R147, PT ;  /* 0x000000930400720c */ /* 0x040fe20003f84070 */
[--C-:B------:R-:W-:Y:S01]  /*3cb0*/  @!P3 IMAD.IADD R65, R65, 0x1, -R4.reuse ;  /* 0x000000014141b824 */ /* 0x100fe200078e0a04 */
[C---:B------:R-:W-:Y:S01]  /*3cc0*/  ISETP.GT.U32.AND P3, PT, R4.reuse, R145, PT ;  /* 0x000000910400720c */ /* 0x040fe20003f64070 */
[----:B------:R-:W-:Y:S01]  /*3cd0*/  @!P2 IMAD.IADD R61, R61, 0x1, -R4 ;  /* 0x000000013d3da824 */ /* 0x000fe200078e0a04 */
[C---:B------:R-:W-:Y:S01]  /*3ce0*/  ISETP.GT.U32.AND P2, PT, R4.reuse, R149, PT ;  /* 0x000000950400720c */ /* 0x040fe20003f44070 */
[----:B------:R-:W-:Y:S01]  /*3cf0*/  @!P1 IMAD.MOV R71, RZ, RZ, -R71 ;  /* 0x000000ffff479224 */ /* 0x000fe200078e0a47 */
[C---:B------:R-:W-:Y:S01]  /*3d00*/  ISETP.GT.U32.AND P1, PT, R4.reuse, R63, PT ;  /* 0x0000003f0400720c */ /* 0x040fe20003f24070 */
[----:B------:R-:W-:Y:S01]  /*3d10*/  IMAD.MOV R20, RZ, RZ, -R20 ;  /* 0x000000ffff147224 */ /* 0x000fe200078e0a14 */
[----:B------:R-:W-:Y:S01]  /*3d20*/  STL [R1+0x128], R28 ;  /* 0x0001281c01007387 */ /* 0x000fe20000100800 */
[----:B------:R-:W-:Y:S01]  /*3d30*/  @!P6 IMAD.MOV R69, RZ, RZ, -R69 ;  /* 0x000000ffff45e224 */ /* 0x000fe200078e0a45 */
[----:B------:R-:W-:Y:S01]  /*3d40*/  ISETP.GT.U32.AND P6, PT, R4, R143, PT ;  /* 0x0000008f0400720c */ /* 0x000fe20003fc4070 */
        /* <DEDUP_REMOVED lines=10> */
[----:B------:R-:W-:Y:S01]  /*3df0*/  IMAD R41, R4, R20, R41 ;  /* 0x0000001404297224 */ /* 0x000fe200078e0229 */
[----:B------:R2:W-:Y:S01]  /*3e00*/  STL [R1+0x124], R26 ;  /* 0x0001241a01007387 */ /* 0x0005e20000100800 */
[--C-:B------:R-:W-:Y:S01]  /*3e10*/  @!P6 IMAD.IADD R143, R143, 0x1, -R4.reuse ;  /* 0x000000018f8fe824 */ /* 0x100fe200078e0a04 */
[----:B------:R-:W-:Y:S01]  /*3e20*/  ISETP.GE.AND P6, PT, R84, RZ, PT ;  /* 0x000000ff5400720c */ /* 0x000fe20003fc6270 */
        /* <DEDUP_REMOVED lines=9> */
[----:B------:R-:W-:Y:S01]  /*3ec0*/  ISETP.GT.U32.AND P1, PT, R4, R143, PT ;  /* 0x0000008f0400720c */ /* 0x000fe20003f24070 */
[----:B------:R-:W-:Y:S01]  /*3ed0*/  IMAD.HI.U32 R20, R16, R43, RZ ;  /* 0x0000002b10147227 */ /* 0x000fe200078e00ff */
[----:B------:R3:W-:Y:S03]  /*3ee0*/  STL [R1+0x120], R24 ;  /* 0x0001201801007387 */ /* 0x0007e60000100800 */
[----:B------:R-:W-:Y:S01]  /*3ef0*/  @!P6 IMAD.MOV R51, RZ, RZ, -R51 ;  /* 0x000000ffff33e224 */ /* 0x000fe200078e0a33 */
[C---:B------:R-:W-:Y:S01]  /*3f00*/  ISETP.GT.U32.AND P6, PT, R4.reuse, R151, PT ;  /* 0x000000970400720c */ /* 0x040fe20003fc4070 */
[--C-:B------:R-:W-:Y:S01]  /*3f10*/  @!P5 IMAD.IADD R145, R145, 0x1, -R4.reuse ;  /* 0x000000019191d824 */ /* 0x100fe200078e0a04 */
[C---:B------:R-:W-:Y:S01]  /*3f20*/  ISETP.GT.U32.AND P5, PT, R4.reuse, R155, PT ;  /* 0x0000009b0400720c */ /* 0x040fe20003fa4070 */
[--C-:B------:R-:W-:Y:S01]  /*3f30*/  @!P3 IMAD.IADD R147, R147, 0x1, -R4.reuse ;  /* 0x000000019393b824 */ /* 0x100fe200078e0a04 */
[C---:B------:R-:W-:Y:S01]  /*3f40*/  ISETP.GT.U32.AND P3, PT, R4.reuse, R25, PT ;  /* 0x000000190400720c */ /* 0x040fe20003f64070 */
[--C-:B------:R-:W-:Y:S01]  /*3f50*/  @!P4 IMAD.IADD R149, R149, 0x1, -R4.reuse ;  /* 0x000000019595c824 */ /* 0x100fe200078e0a04 */
[C---:B------:R-:W-:Y:S01]  /*3f60*/  ISETP.GT.U32.AND P4, PT, R4.reuse, R27, PT ;  /* 0x0000001b0400720c */ /* 0x040fe20003f84070 */
[--C-:B------:R-:W-:Y:S01]  /*3f70*/  @!P2 IMAD.IADD R153, R153, 0x1, -R4.reuse ;  /* 0x000000019999a824 */ /* 0x100fe200078e0a04 */
[----:B------:R-:W-:Y:S01]  /*3f80*/  ISETP.GT.U32.AND P2, PT, R4, R29, PT ;  /* 0x0000001d0400720c */ /* 0x000fe20003f44070 */
[----:B------:R-:W-:Y:S01]  /*3f90*/  @!P1 IMAD.IADD R143, R143, 0x1, -R4 ;  /* 0x000000018f8f9824 */ /* 0x000fe200078e0a04 */
[----:B------:R-:W-:Y:S01]  /*3fa0*/  ISETP.GE.AND P1, PT, R45, RZ, PT ;  /* 0x000000ff2d00720c */ /* 0x000fe20003f26270 */
[----:B------:R-:W-:Y:S01]  /*3fb0*/  IMAD.MOV R20, RZ, RZ, -R20 ;  /* 0x000000ffff147224 */ /* 0x000fe200078e0a14 */
[----:B------:R-:W-:Y:S01]  /*3fc0*/  IABS R45, R28 ;  /* 0x0000001c002d7213 */ /* 0x000fe20000000000 */
        /* <DEDUP_REMOVED lines=12> */
[C---:B------:R-:W-:Y:S01]  /*4090*/  IMAD R43, R4.reuse, R20, R43 ;  /* 0x00000014042b7224 */ /* 0x040fe200078e022b */
[----:B------:R-:W-:Y:S01]  /*40a0*/  IABS R47, R26 ;  /* 0x0000001a002f7213 */ /* 0x000fe20000000000 */
        /* <DEDUP_REMOVED lines=10> */
[----:B------:R-:W-:Y:S01]  /*4150*/  @!P1 IMAD.IADD R153, R153, 0x1, -R4 ;  /* 0x0000000199999824 */ /* 0x000fe200078e0a04 */
[----:B------:R-:W-:Y:S01]  /*4160*/  ISETP.GT.U32.AND P1, PT, R4, R35, PT ;  /* 0x000000230400720c */ /* 0x000fe20003f24070 */
[----:B------:R-:W-:-:S04]  /*4170*/  IMAD.HI.U32 R22, R16, R47, RZ ;  /* 0x0000002f10167227 */ /* 0x000fc800078e00ff */
        /* <DEDUP_REMOVED lines=10> */
[----:B------:R-:W-:-:S02]  /*4220*/  IMAD.MOV.U32 R23, RZ, RZ, R25 ;  /* 0x000000ffff177224 */ /* 0x000fc400078e0019 */
[--C-:B------:R-:W-:Y:S01]  /*4230*/  @!P1 IMAD.IADD R35, R35, 0x1, -R4.reuse ;  /* 0x0000000123239824 */ /* 0x100fe200078e0a04 */
[----:B------:R-:W-:Y:S01]  /*4240*/  ISETP.GE.AND P1, PT, R62, RZ, PT ;  /* 0x000000ff3e00720c */ /* 0x000fe20003f26270 */
[----:B------:R-:W-:Y:S01]  /*4250*/  @!P6 IMAD.MOV R155, RZ, RZ, -R155 ;  /* 0x000000ffff9be224 */ /* 0x000fe200078e0a9b */
[C---:B------:R-:W-:Y:S01]  /*4260*/  ISETP.GT.U32.AND P6, PT, R4.reuse, R33, PT ;  /* 0x000000210400720c */ /* 0x040fe20003fc4070 */
[----:B------:R-:W-:Y:S01]  /*4270*/  @!P3 IMAD.MOV R23, RZ, RZ, -R23 ;  /* 0x000000ffff17b224 */ /* 0x000fe200078e0a17 */
[C---:B------:R-:W-:Y:S01]  /*4280*/  ISETP.GT.U32.AND P3, PT, R4.reuse, R37, PT ;  /* 0x000000250400720c */ /* 0x040fe20003f64070 */
[----:B------:R-:W-:Y:S02]  /*4290*/  IMAD.MOV.U32 R25, RZ, RZ, R27 ;  /* 0x000000ffff197224 */ /* 0x000fe400078e001b */
[----:B------:R-:W-:Y:S01]  /*42a0*/  @!P5 IMAD.MOV R153, RZ, RZ, -R153 ;  /* 0x000000ffff99d224 */ /* 0x000fe200078e0a99 */
[C---:B------:R-:W-:Y:S01]  /*42b0*/  ISETP.GT.U32.AND P5, PT, R4.reuse, R35, PT ;  /* 0x000000230400720c */ /* 0x040fe20003fa4070 */
[----:B------:R-:W-:Y:S01]  /*42c0*/  @!P2 IMAD.IADD R31, R31, 0x1, -R4 ;  /* 0x000000011f1fa824 */ /* 0x000fe200078e0a04 */
[----:B------:R-:W-:Y:S01]  /*42d0*/  ISETP.GT.U32.AND P2, PT, R4, R39, PT ;  /* 0x000000270400720c */ /* 0x000fe20003f44070 */
[----:B------:R-:W-:-:S02]  /*42e0*/  IMAD.MOV.U32 R27, RZ, RZ, R29 ;  /* 0x000000ffff1b7224 */ /* 0x000fc400078e001d */
[----:B------:R-:W-:Y:S01]  /*42f0*/  @!P4 IMAD.MOV R25, RZ, RZ, -R25 ;  /* 0x000000ffff19c224 */ /* 0x000fe200078e0a19 */
[----:B------:R-:W-:Y:S01]  /*4300*/  ISETP.GE.AND P4, PT, R50, RZ, PT ;  /* 0x000000ff3200720c */ /* 0x000fe20003f86270 */
[----:B------:R-:W-:Y:S01]  /*4310*/  @!P1 IMAD.MOV R27, RZ, RZ, -R27 ;  /* 0x000000ffff1b9224 */ /* 0x000fe200078e0a1b */
[----:B------:R-:W-:Y:S01]  /*4320*/  ISETP.GE.AND P1, PT, R49, RZ, PT ;  /* 0x000000ff3100720c */ /* 0x000fe20003f26270 */
[--C-:B------:R-:W-:Y:S01]  /*4330*/  @!P6 IMAD.IADD R33, R33, 0x1, -R4.reuse ;  /* 0x000000012121e824 */ /* 0x100fe200078e0a04 */
[----:B------:R-:W-:Y:S01]  /*4340*/  ISETP.GT.U32.AND P6, PT, R4, R41, PT ;  /* 0x000000290400720c */ /* 0x000fe20003fc4070 */
[--C-:B------:R-:W-:Y:S01]  /*4350*/  @!P3 IMAD.IADD R37, R37, 0x1, -R4.reuse ;  /* 0x000000012525b824 */ /* 0x100fe200078e0a04 */
[----:B-1----:R-:W-:Y:S01]  /*4360*/  IABS R49, R24 ;  /* 0x0000001800317213 */ /* 0x002fe20000000000 */
[--C-:B------:R-:W-:Y:S01]  /*4370*/  @!P5 IMAD.IADD R35, R35, 0x1, -R4.reuse ;  /* 0x000000012323d824 */ /* 0x100fe200078e0a04 */
[----:B------:R-:W-:Y:S01]  /*4380*/  ISETP.GE.AND P5, PT, R48, RZ, PT ;  /* 0x000000ff3000720c */ /* 0x000fe20003fa6270 */
[----:B------:R-:W-:Y:S01]  /*4390*/  @!P2 IMAD.IADD R39, R39, 0x1, -R4 ;  /* 0x000000012727a824 */ /* 0x000fe200078e0a04 */
[----:B------:R-:W-:Y:S01]  /*43a0*/  ISETP.GT.U32.AND P2, PT, R4, R37, PT ;  /* 0x000000250400720c */ /* 0x000fe20003f44070 */
[----:B------:R-:W-:Y:S01]  /*43b0*/  IMAD.MOV R22, RZ, RZ, -R22 ;  /* 0x000000ffff167224 */ /* 0x000fe200078e0a16 */
[----:B------:R-:W-:Y:S01]  /*43c0*/  ISETP.GE.AND P3, PT, R46, RZ, PT ;  /* 0x000000ff2e00720c */ /* 0x000fe20003f66270 */
[----:B------:R-:W-:-:S02]  /*43d0*/  IMAD.MOV.U32 R29, RZ, RZ, R31 ;  /* 0x000000ffff1d7224 */ /* 0x000fc400078e001f */
[----:B------:R-:W-:-:S04]  /*43e0*/  IMAD.HI.U32 R20, R16, R45, RZ ;  /* 0x0000002d10147227 */ /* 0x000fc800078e00ff */
[----:B------:R-:W-:Y:S01]  /*43f0*/  IMAD R47, R4, R22, R47 ;  /* 0x00000016042f7224 */ /* 0x000fe200078e022f */
[----:B------:R-:W-:Y:S01]  /*4400*/  LOP3.LUT R22, R232, 0x7e, RZ, 0xfc, !PT ;  /* 0x0000007ee8167812 */ /* 0x000fe200078efcff */
[----:B------:R-:W-:Y:S02]  /*4410*/  IMAD.MOV.U32 R31, RZ, RZ, R35 ;  /* 0x000000ffff1f7224 */ /* 0x000fe400078e0023 */
[----:B------:R-:W-:Y:S01]  /*4420*/  @!P4 IMAD.MOV R29, RZ, RZ, -R29 ;  /* 0x000000ffff1dc224 */ /* 0x000fe200078e0a1d */
[----:B------:R-:W-:Y:S01]  /*4430*/  ISETP.GT.U32.AND P4, PT, R4, R43, PT ;  /* 0x0000002b0400720c */ /* 0x000fe20003f84070 */
[----:B------:R-:W-:Y:S01]  /*4440*/  IMAD.MOV R20, RZ, RZ, -R20 ;  /* 0x000000ffff147224 */ /* 0x000fe200078e0a14 */
[----:B------:R-:W-:Y:S01]  /*4450*/  IABS R157, R22 ;  /* 0x00000016009d7213 */ /* 0x000fe20000000000 */
[----:B------:R-:W-:Y:S01]  /*4460*/  @!P6 IMAD.IADD R41, R41, 0x1, -R4 ;  /* 0x000000012929e824 */ /* 0x000fe200078e0a04 */
[----:B------:R-:W-:Y:S01]  /*4470*/  ISETP.GE.AND P6, PT, R44, RZ, PT ;  /* 0x000000ff2c00720c */ /* 0x000fe20003fc6270 */
[----:B------:R-:W-:Y:S01]  /*4480*/  @!P1 IMAD.MOV R31, RZ, RZ, -R31 ;  /* 0x000000ffff1f9224 */ /* 0x000fe200078e0a1f */
[C---:B------:R-:W-:Y:S01]  /*4490*/  ISETP.GT.U32.AND P1, PT, R4.reuse, R39, PT ;  /* 0x000000270400720c */ /* 0x040fe20003f24070 */
[----:B------:R-:W-:Y:S01]  /*44a0*/  IMAD R45, R4, R20, R45 ;  /* 0x00000014042d7224 */ /* 0x000fe200078e022d */
[----:B------:R1:W-:Y:S01]  /*44b0*/  STL [R1+0x11c], R22 ;  /* 0x00011c1601007387 */ /* 0x0003e20000100800 */
[----:B------:R-:W-:-:S04]  /*44c0*/  IMAD.HI.U32 R20, R16, R49, RZ ;  /* 0x0000003110147227 */ /* 0x000fc800078e00ff */
[----:B------:R-:W-:Y:S01]  /*44d0*/  @!P5 IMAD.MOV R33, RZ, RZ, -R33 ;  /* 0x000000ffff21d224 */ /* 0x000fe200078e0a21 */
[C---:B------:R-:W-:Y:S01]  /*44e0*/  ISETP.GT.U32.AND P5, PT, R4.reuse, R41, PT ;  /* 0x000000290400720c */ /* 0x040fe20003fa4070 */
[----:B------:R-:W-:Y:S01]  /*44f0*/  @!P2 IMAD.IADD R37, R37, 0x1, -R4 ;  /* 0x000000012525a824 */ /* 0x000fe200078e0a04 */
[----:B------:R-:W-:Y:S01]  /*4500*/  ISETP.GT.U32.AND P2, PT, R4, R45, PT ;  /* 0x0000002d0400720c */ /* 0x000fe20003f44070 */
[----:B------:R-:W-:-:S04]  /*4510*/  IMAD.HI.U32 R16, R16, R157, RZ ;  /* 0x0000009d10107227 */ /* 0x000fc800078e00ff */
[----:B------:R-:W-:Y:S02]  /*4520*/  IMAD.MOV R20, RZ, RZ, -R20 ;  /* 0x000000ffff147224 */ /* 0x000fe400078e0a14 */
[----:B------:R-:W-:Y:S02]  /*4530*/  IMAD.MOV.U32 R35, RZ, RZ, R37 ;  /* 0x000000ffff237224 */ /* 0x000fe400078e0025 */
[----:B------:R-:W-:Y:S02]  /*4540*/  IMAD.MOV R16, RZ, RZ, -R16 ;  /* 0x000000ffff107224 */ /* 0x000fe400078e0a10 */
[--C-:B------:R-:W-:Y:S02]  /*4550*/  @!P4 IMAD.IADD R43, R43, 0x1, -R4.reuse ;  /* 0x000000012b2bc824 */ /* 0x100fe400078e0a04 */
[C---:B------:R-:W-:Y:S02]  /*4560*/  IMAD R49, R4.reuse, R20, R49 ;  /* 0x0000001404317224 */ /* 0x040fe400078e0231 */
[----:B------:R-:W-:Y:S01]  /*4570*/  @!P3 IMAD.MOV R35, RZ, RZ, -R35 ;  /* 0x000000ffff23b224 */ /* 0x000fe200078e0a23 */
[C---:B------:R-:W-:Y:S01]  /*4580*/  ISETP.GT.U32.AND P3, PT, R4.reuse, R47, PT ;  /* 0x0000002f0400720c */ /* 0x040fe20003f64070 */
[C---:B------:R-:W-:Y:S01]  /*4590*/  IMAD R157, R4.reuse, R16, R157 ;  /* 0x00000010049d7224 */ /* 0x040fe200078e029d */
[C---:B------:R-:W-:Y:S01]  /*45a0*/  ISETP.GT.U32.AND P4, PT, R4.reuse, R43, PT ;  /* 0x0000002b0400720c */ /* 0x040fe20003f84070 */
[--C-:B------:R-:W-:Y:S01]  /*45b0*/  @!P1 IMAD.IADD R39, R39, 0x1, -R4.reuse ;  /* 0x0000000127279824 */ /* 0x100fe200078e0a04 */
[C---:B------:R-:W-:Y:S01]  /*45c0*/  ISETP.GT.U32.AND P1, PT, R4.reuse, R49, PT ;  /* 0x000000310400720c */ /* 0x040fe20003f24070 */
[----:B------:R-:W-:Y:S01]  /*45d0*/  @!P5 IMAD.IADD R41, R41, 0x1, -R4 ;  /* 0x000000012929d824 */ /* 0x000fe200078e0a04 */
[----:B------:R-:W-:Y:S01]  /*45e0*/  ISETP.GT.U32.AND P5, PT, R4, R157, PT ;  /* 0x0000009d0400720c */ /* 0x000fe20003fa4070 */
[----:B------:R-:W-:-:S02]  /*45f0*/  IMAD.MOV.U32 R37, RZ, RZ, R39 ;  /* 0x000000ffff257224 */ /* 0x000fc400078e0027 */
[--C-:B------:R-:W-:Y:S02]  /*4600*/  @!P2 IMAD.IADD R45, R45, 0x1, -R4.reuse ;  /* 0x000000012d2da824 */ /* 0x100fe400078e0a04 */
[----:B------:R-:W-:Y:S01]  /*4610*/  @!P6 IMAD.MOV R37, RZ, RZ, -R37 ;  /* 0x000000ffff25e224 */ /* 0x000fe200078e0a25 */
[----:B------:R-:W-:Y:S01]  /*4620*/  ISETP.GE.AND P6, PT, R42, RZ, PT ;  /* 0x000000ff2a00720c */ /* 0x000fe20003fc6270 */
[--C-:B------:R-:W-:Y:S01]  /*4630*/  @!P3 IMAD.IADD R47, R47, 0x1, -R4.reuse ;  /* 0x000000012f2fb824 */ /* 0x100fe200078e0a04 */
[----:B------:R-:W-:Y:S01]  /*4640*/  ISETP.GT.U32.AND P2, PT, R4, R45, PT ;  /* 0x0000002d0400720c */ /* 0x000fe20003f44070 */
[--C-:B------:R-:W-:Y:S01]  /*4650*/  @!P4 IMAD.IADD R43, R43, 0x1, -R4.reuse ;  /* 0x000000012b2bc824 */ /* 0x100fe200078e0a04 */
[----:B------:R-:W-:Y:S01]  /*4660*/  ISETP.GE.AND P4, PT, R40, RZ, PT ;  /* 0x000000ff2800720c */ /* 0x000fe20003f86270 */
[--C-:B------:R-:W-:Y:S01]  /*4670*/  @!P1 IMAD.IADD R49, R49, 0x1, -R4.reuse ;  /* 0x0000000131319824 */ /* 0x100fe200078e0a04 */
[----:B------:R-:W-:Y:S01]  /*4680*/  ISETP.GT.U32.AND P1, PT, R4, R47, PT ;  /* 0x0000002f0400720c */ /* 0x000fe20003f24070 */
[----:B------:R-:W-:Y:S01]  /*4690*/  IMAD.MOV.U32 R39, RZ, RZ, R41 ;  /* 0x000000ffff277224 */ /* 0x000fe200078e0029 */
[----:B------:R-:W-:Y:S01]  /*46a0*/  ISETP.GE.AND P3, PT, R28, RZ, PT ;  /* 0x000000ff1c00720c */ /* 0x000fe20003f66270 */
[----:B------:R-:W-:Y:S01]  /*46b0*/  @!P5 IMAD.IADD R157, R157, 0x1, -R4 ;  /* 0x000000019d9dd824 */ /* 0x000fe200078e0a04 */
[----:B------:R-:W-:Y:S01]  /*46c0*/  ISETP.GT.U32.AND P5, PT, R4, R49, PT ;  /* 0x000000310400720c */ /* 0x000fe20003fa4070 */
[----:B------:R-:W-:-:S02]  /*46d0*/  IMAD.MOV.U32 R41, RZ, RZ, R43 ;  /* 0x000000ffff297224 */ /* 0x000fc400078e002b */
[----:B------:R-:W-:Y:S01]  /*46e0*/  @!P6 IMAD.MOV R39, RZ, RZ, -R39 ;  /* 0x000000ffff27e224 */ /* 0x000fe200078e0a27 */
[----:B------:R-:W-:Y:S01]  /*46f0*/  ISETP.GT.U32.AND P6, PT, R4, R157, PT ;  /* 0x0000009d0400720c */ /* 0x000fe20003fc4070 */
[--C-:B------:R-:W-:Y:S01]  /*4700*/  @!P2 IMAD.IADD R45, R45, 0x1, -R4.reuse ;  /* 0x000000012d2da824 */ /* 0x100fe200078e0a04 */
[----:B------:R-:W-:Y:S01]  /*4710*/  ISETP.GE.AND P2, PT, R26, RZ, PT ;  /* 0x000000ff1a00720c */ /* 0x000fe20003f46270 */
[----:B------:R-:W-:Y:S01]  /*4720*/  @!P4 IMAD.MOV R41, RZ, RZ, -R41 ;  /* 0x000000ffff29c224 */ /* 0x000fe200078e0a29 */
[----:B------:R-:W-:Y:S01]  /*4730*/  ISETP.GE.AND P4, PT, R24, RZ, PT ;  /* 0x000000ff1800720c */ /* 0x000fe20003f86270 */
[--C-:B------:R-:W-:Y:S01]  /*4740*/  @!P1 IMAD.IADD R47, R47, 0x1, -R4.reuse ;  /* 0x000000012f2f9824 */ /* 0x100fe200078e0a04 */
[----:B------:R-:W-:Y:S01]  /*4750*/  ISETP.GE.AND P1, PT, R22, RZ, PT ;  /* 0x000000ff1600720c */ /* 0x000fe20003f26270 */
[----:B------:R-:W-:Y:S02]  /*4760*/  IMAD.MOV.U32 R43, RZ, RZ, R45 ;  /* 0x000000ffff2b7224 */ /* 0x000fe400078e002d */
[----:B------:R-:W-:Y:S01]  /*4770*/  @!P5 IMAD.IADD R49, R49, 0x1, -R4 ;  /* 0x000000013131d824 */ /* 0x000fe200078e0a04 */
[----:B------:R-:W-:Y:S01]  /*4780*/  ISETP.NE.U32.AND P5, PT, R32, RZ, PT ;  /* 0x000000ff2000720c */ /* 0x000fe20003fa5070 */
[----:B------:R-:W-:-:S02]  /*4790*/  IMAD.MOV.U32 R45, RZ, RZ, R47 ;  /* 0x000000ffff2d7224 */ /* 0x000fc400078e002f */
[----:B------:R-:W-:Y:S01]  /*47a0*/  @!P6 IMAD.IADD R157, R157, 0x1, -R4 ;  /* 0x000000019d9de824 */ /* 0x000fe200078e0a04 */
[----:B------:R-:W-:Y:S01]  /*47b0*/  ISETP.NE.U32.AND P6, PT, R34, RZ, PT ;  /* 0x000000ff2200720c */ /* 0x000fe20003fc5070 */
[----:B------:R-:W-:Y:S01]  /*47c0*/  IMAD.MOV.U32 R47, RZ, RZ, R49 ;  /* 0x000000ffff2f7224 */ /* 0x000fe200078e0031 */
[----:B------:R-:W-:Y:S01]  /*47d0*/  LOP3.LUT R4, RZ, c[0x0][0x17c], RZ, 0x33, !PT ;  /* 0x00005f00ff047a12 */ /* 0x000fe200078e33ff */
[----:B------:R-:W-:Y:S01]  /*47e0*/  @!P3 IMAD.MOV R43, RZ, RZ, -R43 ;  /* 0x000000ffff2bb224 */ /* 0x000fe200078e0a2b */
[----:B------:R-:W-:Y:S01]  /*47f0*/  ISETP.NE.U32.AND P3, PT, R36, RZ, PT ;  /* 0x000000ff2400720c */ /* 0x000fe20003f65070 */
[----:B------:R-:W-:Y:S02]  /*4800*/  IMAD.MOV.U32 R49, RZ, RZ, R157 ;  /* 0x000000ffff317224 */ /* 0x000fe400078e009d */
[----:B------:R-:W-:Y:S01]  /*4810*/  @!P2 IMAD.MOV R45, RZ, RZ, -R45 ;  /* 0x000000ffff2da224 */ /* 0x000fe200078e0a2d */
[----:B------:R-:W-:Y:S01]  /*4820*/  ISETP.NE.AND P2, PT, RZ, c[0x0][0x17c], PT ;  /* 0x00005f00ff007a0c */ /* 0x000fe20003f45270 */
[----:B------:R-:W-:Y:S01]  /*4830*/  @!P4 IMAD.MOV R47, RZ, RZ, -R47 ;  /* 0x000000ffff2fc224 */ /* 0x000fe200078e0a2f */
[----:B------:R-:W-:Y:S01]  /*4840*/  ISETP.NE.U32.AND P4, PT, R30, RZ, PT ;  /* 0x000000ff1e00720c */ /* 0x000fe20003f85070 */
[----:B------:R-:W-:Y:S01]  /*4850*/  @!P1 IMAD.MOV R49, RZ, RZ, -R49 ;  /* 0x000000ffff319224 */ /* 0x000fe200078e0a31 */
[----:B------:R-:W-:-:S02]  /*4860*/  ISETP.NE.U32.AND P1, PT, R18, RZ, PT ;  /* 0x000000ff1200720c */ /* 0x000fc40003f25070 */
[C---:B--2---:R-:W-:Y:S02]  /*4870*/  SEL R26, R4.reuse, R19, !P2 ;  /* 0x00000013041a7207 */ /* 0x044fe40005000000 */
[C---:B---3--:R-:W-:Y:S01]  /*4880*/  SEL R24, R4.reuse, R21, !P2 ;  /* 0x0000001504187207 */ /* 0x048fe20005000000 */
[----:B------:R2:W-:Y:S01]  /*4890*/  LDGSTS.E [R38+0xae00], [R10.64], P3 ;  /* 0x0ae000000a267fae */ /* 0x0005e20009921846 */
[C---:B------:R-:W-:Y:S02]  /*48a0*/  SEL R141, R4.reuse, R141, !P2 ;  /* 0x0000008d048d7207 */ /* 0x040fe40005000000 */
[C---:B------:R-:W-:Y:S01]  /*48b0*/  SEL R139, R4.reuse, R139, !P2 ;  /* 0x0000008b048b7207 */ /* 0x040fe20005000000 */
[----:B------:R3:W-:Y:S01]  /*48c0*/  LDGSTS.E [R38+0xb200], [R12.64], P5 ;  /* 0x0b2000000c267fae */ /* 0x0007e2000a921846 */
[C---:B------:R-:W-:Y:S01]  /*48d0*/  SEL R137, R4.reuse, R137, !P2 ;  /* 0x0000008904897207 */ /* 0x040fe20005000000 */
[----:B------:R-:W-:Y:S01]  /*48e0*/  IMAD R141, R141, c[0x0][0x190], RZ ;  /* 0x000064008d8d7a24 */ /* 0x000fe200078e02ff */
        /* <DEDUP_REMOVED lines=13> */
[----:B------:R-:W-:Y:S01]  /*49c0*/  IMAD R127, R127, c[0x0][0x190], RZ ;  /* 0x000064007f7f7a24 */ /* 0x000fe200078e02ff */
[C---:B------:R-:W-:Y:S01]  /*49d0*/  SEL R121, R4.reuse, R121, !P2 ;  /* 0x0000007904797207 */ /* 0x040fe20005000000 */
[----:B------:R-:W-:Y:S01]  /*49e0*/  IMAD R125, R125, c[0x0][0x190], RZ ;  /* 0x000064007d7d7a24 */ /* 0x000fe200078e02ff */
[----:B------:R-:W-:Y:S01]  /*49f0*/  SEL R119, R4, R119, !P2 ;  /* 0x0000007704777207 */ /* 0x000fe20005000000 */
[----:B-----5:R-:W-:Y:S01]  /*4a00*/  IMAD R7, R24, c[0x0][0x190], RZ ;  /* 0x0000640018077a24 */ /* 0x020fe200078e02ff */
[C---:B------:R-:W-:Y:S01]  /*4a10*/  SEL R117, R4.reuse, R117, !P2 ;  /* 0x0000007504757207 */ /* 0x040fe20005000000 */
[----:B------:R-:W-:Y:S01]  /*4a20*/  IMAD R133, R133, c[0x0][0x190], RZ ;  /* 0x0000640085857a24 */ /* 0x000fe200078e02ff */
        /* <DEDUP_REMOVED lines=56> */
[----:B-1----:R-:W-:Y:S01]  /*4db0*/  SEL R22, R4, R143, !P2 ;  /* 0x0000008f04167207 */ /* 0x002fe20005000000 */
[----:B------:R-:W-:Y:S01]  /*4dc0*/  IMAD R143, R26, c[0x0][0x190], RZ ;  /* 0x000064001a8f7a24 */ /* 0x000fe200078e02ff */
[C---:B------:R-:W-:Y:S01]  /*4dd0*/  SEL R20, R4.reuse, R145, !P2 ;  /* 0x0000009104147207 */ /* 0x040fe20005000000 */
[----:B------:R-:W-:Y:S01]  /*4de0*/  IMAD R61, R61, c[0x0][0x190], RZ ;  /* 0x000064003d3d7a24 */ /* 0x000fe200078e02ff */
[----:B------:R-:W-:Y:S01]  /*4df0*/  SEL R18, R4, R147, !P2 ;  /* 0x0000009304127207 */ /* 0x000fe20005000000 */
[----:B------:R-:W-:Y:S01]  /*4e00*/  IMAD R9, R22, c[0x0][0x190], RZ ;  /* 0x0000640016097a24 */ /* 0x000fe200078e02ff */
[----:B------:R-:W-:Y:S01]  /*4e10*/  SEL R16, R4, R149, !P2 ;  /* 0x0000009504107207 */ /* 0x000fe20005000000 */
[----:B--2---:R-:W-:Y:S01]  /*4e20*/  IMAD R11, R20, c[0x0][0x190], RZ ;  /* 0x00006400140b7a24 */ /* 0x004fe200078e02ff */
[----:B------:R-:W-:Y:S01]  /*4e30*/  SEL R17, R4, R151, !P2 ;  /* 0x0000009704117207 */ /* 0x000fe20005000000 */
[----:B---3--:R-:W-:Y:S01]  /*4e40*/  IMAD R13, R18, c[0x0][0x190], RZ ;  /* 0x00006400120d7a24 */ /* 0x008fe200078e02ff */
[----:B------:R-:W-:Y:S01]  /*4e50*/  SEL R19, R4, R153, !P2 ;  /* 0x0000009904137207 */ /* 0x000fe20005000000 */
[----:B----4-:R-:W-:Y:S01]  /*4e60*/  IMAD R15, R16, c[0x0][0x190], RZ ;  /* 0x00006400100f7a24 */ /* 0x010fe200078e02ff */
        /* <DEDUP_REMOVED lines=19> */
[----:B------:R-:W0:Y:S01]  /*4fa0*/  LDGDEPBAR ;  /* 0x00000000000079af */ /* 0x000e220000000000 */
        /* <DEDUP_REMOVED lines=8> */
[----:B------:R-:W-:Y:S01]  /*5030*/  SEL R49, R4, R49, !P2 ;  /* 0x0000003104317207 */ /* 0x000fe20005000000 */
[----:B------:R-:W-:-:S02]  /*5040*/  IMAD R4, R60, c[0x0][0x18c], RZ ;  /* 0x000063003c047a24 */ /* 0x000fc400078e02ff */
[----:B------:R-:W-:Y:S02]  /*5050*/  IMAD R43, R43, c[0x0][0x190], RZ ;  /* 0x000064002b2b7a24 */ /* 0x000fe400078e02ff */
[----:B------:R-:W-:Y:S01]  /*5060*/  IMAD R89, R89, c[0x0][0x190], RZ ;  /* 0x0000640059597a24 */ /* 0x000fe200078e02ff */
[C---:B------:R-:W-:Y:S01]  /*5070*/  LEA R48, P2, R4.reuse, c[0x0][0x168], 0x2 ;  /* 0x00005a0004307a11 */ /* 0x040fe200078410ff */
[----:B------:R-:W-:Y:S02]  /*5080*/  IMAD R51, R51, c[0x0][0x190], RZ ;  /* 0x0000640033337a24 */ /* 0x000fe400078e02ff */
[----:B------:R-:W-:Y:S01]  /*5090*/  IMAD R73, R73, c[0x0][0x190], RZ ;  /* 0x0000640049497a24 */ /* 0x000fe200078e02ff */
[----:B------:R-:W-:Y:S01]  /*50a0*/  LEA.HI.X.SX32 R4, R4, c[0x0][0x16c], 0x2, P2 ;  /* 0x00005b0004047a11 */ /* 0x000fe200010f16ff */
[----:B------:R-:W-:Y:S01]  /*50b0*/  IMAD R63, R63, c[0x0][0x190], RZ ;  /* 0x000064003f3f7a24 */ /* 0x000fe200078e02ff */
[-C--:B------:R-:W-:Y:S01]  /*50c0*/  LEA R218, P1, R141, R48.reuse, 0x2 ;  /* 0x000000308dda7211 */ /* 0x080fe200078210ff */
[----:B------:R-:W-:Y:S01]  /*50d0*/  IMAD R41, R41, c[0x0][0x190], RZ ;  /* 0x0000640029297a24 */ /* 0x000fe200078e02ff */
[----:B------:R-:W-:Y:S01]  /*50e0*/  LEA R214, P3, R137, R48, 0x2 ;  /* 0x0000003089d67211 */ /* 0x000fe200078610ff */
[----:B------:R-:W-:Y:S01]  /*50f0*/  IMAD R45, R45, c[0x0][0x190], RZ ;  /* 0x000064002d2d7a24 */ /* 0x000fe200078e02ff */
[----:B------:R-:W-:Y:S01]  /*5100*/  LEA.HI.X.SX32 R219, R141, R4, 0x2, P1 ;  /* 0x000000048ddb7211 */ /* 0x000fe200008f16ff */
[----:B------:R-:W-:Y:S01]  /*5110*/  IMAD R47, R47, c[0x0][0x190], RZ ;  /* 0x000064002f2f7a24 */ /* 0x000fe200078e02ff */
[----:B------:R-:W-:Y:S01]  /*5120*/  LEA R206, P1, R129, R48, 0x2 ;  /* 0x0000003081ce7211 */ /* 0x000fe200078210ff */
[----:B------:R-:W-:Y:S01]  /*5130*/  IMAD R49, R49, c[0x0][0x190], RZ ;  /* 0x0000640031317a24 */ /* 0x000fe200078e02ff */
[----:B------:R-:W-:-:S02]  /*5140*/  LEA.HI.X.SX32 R215, R137, R4, 0x2, P3 ;  /* 0x0000000489d77211 */ /* 0x000fc400018f16ff */
[----:B------:R-:W-:Y:S02]  /*5150*/  LEA.HI.X.SX32 R207, R129, R4, 0x2, P1 ;  /* 0x0000000481cf7211 */ /* 0x000fe400008f16ff */
[-C--:B------:R-:W-:Y:S02]  /*5160*/  LEA R194, P1, R117, R48.reuse, 0x2 ;  /* 0x0000003075c27211 */ /* 0x080fe400078210ff */
[----:B------:R-:W-:Y:S02]  /*5170*/  LEA R202, P3, R125, R48, 0x2 ;  /* 0x000000307dca7211 */ /* 0x000fe400078610ff */
[----:B------:R-:W-:Y:S02]  /*5180*/  LEA.HI.X.SX32 R195, R117, R4, 0x2, P1 ;  /* 0x0000000475c37211 */ /* 0x000fe400008f16ff */
[-C--:B------:R-:W-:Y:S02]  /*5190*/  LEA R182, P1, R105, R48.reuse, 0x2 ;  /* 0x0000003069b67211 */ /* 0x080fe400078210ff */
[----:B------:R-:W-:-:S02]  /*51a0*/  LEA R216, P2, R139, R48, 0x2 ;  /* 0x000000308bd87211 */ /* 0x000fc400078410ff */
[----:B------:R-:W-:Y:S02]  /*51b0*/  LEA.HI.X.SX32 R183, R105, R4, 0x2, P1 ;  /* 0x0000000469b77211 */ /* 0x000fe400008f16ff */
[----:B------:R-:W-:Y:S02]  /*51c0*/  LEA R170, P1, R93, R48, 0x2 ;  /* 0x000000305daa7211 */ /* 0x000fe400078210ff */
[-C--:B------:R-:W-:Y:S02]  /*51d0*/  LEA.HI.X.SX32 R203, R125, R4.reuse, 0x2, P3 ;  /* 0x000000047dcb7211 */ /* 0x080fe400018f16ff */
        /* <DEDUP_REMOVED lines=15> */
[-C--:B------:R-:W-:Y:S02]  /*52d0*/  LEA.HI.X.SX32 R21, R21, R4.reuse, 0x2, P1 ;  /* 0x0000000415157211 */ /* 0x080fe400008f16ff */
[----:B------:R-:W-:Y:S02]  /*52e0*/  LEA.HI.X.SX32 R205, R127, R4, 0x2, P2 ;  /* 0x000000047fcd7211 */ /* 0x000fe400010f16ff */
[-C--:B------:R-:W-:Y:S02]  /*52f0*/  LEA R26, P1, R27, R48.reuse, 0x2 ;  /* 0x000000301b1a7211 */ /* 0x080fe400078210ff */
[----:B------:R-:W-:Y:S02]  /*5300*/  LEA R192, P2, R115, R48, 0x2 ;  /* 0x0000003073c07211 */ /* 0x000fe400078410ff */
[----:B------:R-:W-:Y:S02]  /*5310*/  LEA.HI.X.SX32 R179, R101, R4, 0x2, P3 ;  /* 0x0000000465b37211 */ /* 0x000fe400018f16ff */
[----:B------:R-:W-:-:S02]  /*5320*/  LEA R166, P3, R83, R48, 0x2 ;  /* 0x0000003053a67211 */ /* 0x000fc400078610ff */
[-C--:B------:R-:W-:Y:S02]  /*5330*/  LEA.HI.X.SX32 R27, R27, R4.reuse, 0x2, P1 ;  /* 0x000000041b1b7211 */ /* 0x080fe400008f16ff */
[----:B------:R-:W-:Y:S02]  /*5340*/  LEA.HI.X.SX32 R193, R115, R4, 0x2, P2 ;  /* 0x0000000473c17211 */ /* 0x000fe400010f16ff */
[-C--:B------:R-:W-:Y:S02]  /*5350*/  LEA R32, P1, R33, R48.reuse, 0x2 ;  /* 0x0000003021207211 */ /* 0x080fe400078210ff */
[----:B------:R-:W-:Y:S02]  /*5360*/  LEA R180, P2, R103, R48, 0x2 ;  /* 0x0000003067b47211 */ /* 0x000fe400078410ff */
[----:B------:R-:W-:Y:S02]  /*5370*/  LEA.HI.X.SX32 R167, R83, R4, 0x2, P3 ;  /* 0x0000000453a77211 */ /* 0x000fe400018f16ff */
[----:B------:R-:W-:-:S02]  /*5380*/  LEA R210, P5, R133, R48, 0x2 ;  /* 0x0000003085d27211 */ /* 0x000fc400078a10ff */
[----:B------:R-:W-:Y:S02]  /*5390*/  LEA R152, P3, R79, R48, 0x2 ;  /* 0x000000304f987211 */ /* 0x000fe400078610ff */
[-C--:B------:R-:W-:Y:S02]  /*53a0*/  LEA.HI.X.SX32 R33, R33, R4.reuse, 0x2, P1 ;  /* 0x0000000421217211 */ /* 0x080fe400008f16ff */
[----:B------:R-:W-:Y:S02]  /*53b0*/  LEA.HI.X.SX32 R181, R103, R4, 0x2, P2 ;  /* 0x0000000467b57211 */ /* 0x000fe400010f16ff */
[----:B------:R-:W-:Y:S02]  /*53c0*/  LEA R38, P1, R39, R48, 0x2 ;  /* 0x0000003027267211 */ /* 0x000fe400078210ff */
[----:B------:R-:W-:Y:S02]  /*53d0*/  LEA.HI.X.SX32 R211, R133, R4, 0x2, P5 ;  /* 0x0000000485d37211 */ /* 0x000fe400028f16ff */
[----:B------:R-:W-:-:S02]  /*53e0*/  LEA R168, P2, R81, R48, 0x2 ;  /* 0x0000003051a87211 */ /* 0x000fc400078410ff */
[----:B------:R-:W-:Y:S02]  /*53f0*/  LEA.HI.X.SX32 R153, R79, R4, 0x2, P3 ;  /* 0x000000044f997211 */ /* 0x000fe400018f16ff */
[-C--:B------:R-:W-:Y:S02]  /*5400*/  LEA R198, P5, R121, R48.reuse, 0x2 ;  /* 0x0000003079c67211 */ /* 0x080fe400078a10ff */
[-C--:B------:R-:W-:Y:S02]  /*5410*/  LEA R136, P3, R65, R48.reuse, 0x2 ;  /* 0x0000003041887211 */ /* 0x080fe400078610ff */
[-C--:B------:R-:W-:Y:S02]  /*5420*/  LEA R220, P6, R143, R48.reuse, 0x2 ;  /* 0x000000308fdc7211 */ /* 0x080fe400078c10ff */
[----:B------:R-:W-:Y:S02]  /*5430*/  LEA R212, P4, R135, R48, 0x2 ;  /* 0x0000003087d47211 */ /* 0x000fe400078810ff */
[----:B------:R-:W-:-:S02]  /*5440*/  LEA.HI.X.SX32 R39, R39, R4, 0x2, P1 ;  /* 0x0000000427277211 */ /* 0x000fc400008f16ff */
[-C--:B------:R-:W-:Y:S02]  /*5450*/  LEA.HI.X.SX32 R169, R81, R4.reuse, 0x2, P2 ;  /* 0x0000000451a97211 */ /* 0x080fe400010f16ff */
[----:B------:R-:W-:Y:S02]  /*5460*/  ISETP.GE.AND P1, PT, R60, c[0x0][0x180], PT ;  /* 0x000060003c007a0c */ /* 0x000fe40003f26270 */
[----:B------:R-:W-:Y:S02]  /*5470*/  LEA.HI.X.SX32 R199, R121, R4, 0x2, P5 ;  /* 0x0000000479c77211 */ /* 0x000fe400028f16ff */
[----:B------:R-:W-:Y:S02]  /*5480*/  LEA R138, P2, R69, R48, 0x2 ;  /* 0x00000030458a7211 */ /* 0x000fe400078410ff */
[-C--:B------:R-:W-:Y:S02]  /*5490*/  LEA.HI.X.SX32 R137, R65, R4.reuse, 0x2, P3 ;  /* 0x0000000441897211 */ /* 0x080fe400018f16ff */
[----:B------:R-:W-:-:S02]  /*54a0*/  LEA.HI.X.SX32 R221, R143, R4, 0x2, P6 ;  /* 0x000000048fdd7211 */ /* 0x000fc400030f16ff */
[-C--:B------:R-:W-:Y:S02]  /*54b0*/  LEA R186, P5, R109, R48.reuse, 0x2 ;  /* 0x000000306dba7211 */ /* 0x080fe400078a10ff */
[-C--:B------:R-:W-:Y:S02]  /*54c0*/  LEA R10, P3, R11, R48.reuse, 0x2 ;  /* 0x000000300b0a7211 */ /* 0x080fe400078610ff */
[----:B------:R-:W-:Y:S02]  /*54d0*/  LEA R208, P6, R131, R48, 0x2 ;  /* 0x0000003083d07211 */ /* 0x000fe400078c10ff */
[----:B------:R-:W-:Y:S02]  /*54e0*/  LEA.HI.X.SX32 R213, R135, R4, 0x2, P4 ;  /* 0x0000000487d57211 */ /* 0x000fe400020f16ff */
[----:B------:R-:W-:Y:S02]  /*54f0*/  LEA R200, P4, R123, R48, 0x2 ;  /* 0x000000307bc87211 */ /* 0x000fe400078810ff */
[----:B------:R-:W-:-:S02]  /*5500*/  SEL R3, R3, RZ, !P1 ;  /* 0x000000ff03037207 */ /* 0x000fc40004800000 */
[-C--:B------:R-:W-:Y:S02]  /*5510*/  LEA.HI.X.SX32 R139, R69, R4.reuse, 0x2, P2 ;  /* 0x00000004458b7211 */ /* 0x080fe400010f16ff */
[----:B------:R-:W-:Y:S02]  /*5520*/  LEA.HI.X.SX32 R187, R109, R4, 0x2, P5 ;  /* 0x000000046dbb7211 */ /* 0x000fe400028f16ff */
[----:B------:R-:W-:Y:S02]  /*5530*/  LEA R8, P2, R9, R48, 0x2 ;  /* 0x0000003009087211 */ /* 0x000fe400078410ff */
[-C--:B------:R-:W-:Y:S02]  /*5540*/  LEA.HI.X.SX32 R11, R11, R4.reuse, 0x2, P3 ;  /* 0x000000040b0b7211 */ /* 0x080fe400018f16ff */
[----:B------:R-:W-:Y:S02]  /*5550*/  LEA.HI.X.SX32 R209, R131, R4, 0x2, P6 ;  /* 0x0000000483d17211 */ /* 0x000fe400030f16ff */
[----:B------:R-:W-:-:S02]  /*5560*/  LEA R174, P5, R97, R48, 0x2 ;  /* 0x0000003061ae7211 */ /* 0x000fc400078a10ff */
[-C--:B------:R-:W-:Y:S02]  /*5570*/  LEA R18, P3, R19, R48.reuse, 0x2 ;  /* 0x0000003013127211 */ /* 0x080fe400078610ff */
[----:B------:R-:W-:Y:S02]  /*5580*/  LEA R196, P6, R119, R48, 0x2 ;  /* 0x0000003077c47211 */ /* 0x000fe400078c10ff */
[----:B------:R-:W-:Y:S02]  /*5590*/  LEA.HI.X.SX32 R201, R123, R4, 0x2, P4 ;  /* 0x000000047bc97211 */ /* 0x000fe400020f16ff */
[----:B------:R-:W-:Y:S02]  /*55a0*/  ISETP.NE.U32.AND P1, PT, R3, RZ, PT ;  /* 0x000000ff0300720c */ /* 0x000fe40003f25070 */
[----:B------:R-:W-:Y:S02]  /*55b0*/  LEA R188, P4, R111, R48, 0x2 ;  /* 0x000000306fbc7211 */ /* 0x000fe400078810ff */
[----:B------:R-:W-:-:S02]  /*55c0*/  LEA.HI.X.SX32 R9, R9, R4, 0x2, P2 ;  /* 0x0000000409097211 */ /* 0x000fc400010f16ff */
[----:B------:R-:W-:Y:S02]  /*55d0*/  LEA.HI.X.SX32 R175, R97, R4, 0x2, P5 ;  /* 0x0000000461af7211 */ /* 0x000fe400028f16ff */
[----:B------:R-:W-:Y:S02]  /*55e0*/  LEA R16, P2, R17, R48, 0x2 ;  /* 0x0000003011107211 */ /* 0x000fe400078410ff */
[-C--:B------:R-:W-:Y:S02]  /*55f0*/  LEA.HI.X.SX32 R19, R19, R4.reuse, 0x2, P3 ;  /* 0x0000000413137211 */ /* 0x080fe400018f16ff */
[----:B------:R-:W-:Y:S01]  /*5600*/  LEA.HI.X.SX32 R197, R119, R4, 0x2, P6 ;  /* 0x0000000477c57211 */ /* 0x000fe200030f16ff */
[----:B------:R1:W-:Y:S01]  /*5610*/  LDGSTS.E [R2], [R220.64], P1 ;  /* 0x00000000dc027fae */ /* 0x0003e20008921846 */
[-C--:B------:R-:W-:Y:S02]  /*5620*/  LEA R162, P5, R87, R48.reuse, 0x2 ;  /* 0x0000003057a27211 */ /* 0x080fe400078a10ff */
[-C--:B------:R-:W-:Y:S01]  /*5630*/  LEA R24, P3, R25, R48.reuse, 0x2 ;  /* 0x0000003019187211 */ /* 0x080fe200078610ff */
[----:B------:R1:W-:Y:S01]  /*5640*/  LDGSTS.E [R2+0x800], [R212.64], P1 ;  /* 0x00800000d4027fae */ /* 0x0003e20008921846 */
[----:B------:R-:W-:-:S02]  /*5650*/  LEA R184, P6, R107, R48, 0x2 ;  /* 0x000000306bb87211 */ /* 0x000fc400078c10ff */
[----:B------:R-:W-:Y:S01]  /*5660*/  LEA.HI.X.SX32 R189, R111, R4, 0x2, P4 ;  /* 0x000000046fbd7211 */ /* 0x000fe200020f16ff */
[----:B------:R1:W-:Y:S01]  /*5670*/  LDGSTS.E [R2+0x1000], [R204.64], P1 ;  /* 0x01000000cc027fae */ /* 0x0003e20008921846 */
[----:B------:R-:W-:Y:S02]  /*5680*/  LEA R176, P4, R99, R48, 0x2 ;  /* 0x0000003063b07211 */ /* 0x000fe400078810ff */
[-C--:B------:R-:W-:Y:S01]  /*5690*/  LEA.HI.X.SX32 R17, R17, R4.reuse, 0x2, P2 ;  /* 0x0000000411117211 */ /* 0x080fe200010f16ff */
[----:B------:R1:W-:Y:S01]  /*56a0*/  LDGSTS.E [R2+0x1800], [R196.64], P1 ;  /* 0x01800000c4027fae */ /* 0x0003e20008921846 */
[----:B------:R-:W-:Y:S02]  /*56b0*/  LEA.HI.X.SX32 R163, R87, R4, 0x2, P5 ;  /* 0x0000000457a37211 */ /* 0x000fe400028f16ff */
[----:B------:R-:W-:Y:S01]  /*56c0*/  LEA R22, P2, R23, R48, 0x2 ;  /* 0x0000003017167211 */ /* 0x000fe200078410ff */
[----:B------:R1:W-:Y:S01]  /*56d0*/  LDGSTS.E [R2+0x2000], [R188.64], P1 ;  /* 0x02000000bc027fae */ /* 0x0003e20008921846 */
[----:B------:R-:W-:-:S02]  /*56e0*/  LEA.HI.X.SX32 R25, R25, R4, 0x2, P3 ;  /* 0x0000000419197211 */ /* 0x000fc400018f16ff */
[----:B------:R-:W-:Y:S01]  /*56f0*/  LEA.HI.X.SX32 R185, R107, R4, 0x2, P6 ;  /* 0x000000046bb97211 */ /* 0x000fe200030f16ff */
[----:B------:R1:W-:Y:S01]  /*5700*/  LDGSTS.E [R2+0x2800], [R180.64], P1 ;  /* 0x02800000b4027fae */ /* 0x0003e20008921846 */
[-C--:B------:R-:W-:Y:S02]  /*5710*/  LEA R148, P5, R75, R48.reuse, 0x2 ;  /* 0x000000304b947211 */ /* 0x080fe400078a10ff */
[-C--:B------:R-:W-:Y:S02]  /*5720*/  LEA R30, P3, R31, R48.reuse, 0x2 ;  /* 0x000000301f1e7211 */ /* 0x080fe400078610ff */
[----:B------:R-:W-:Y:S02]  /*5730*/  LEA R172, P6, R95, R48, 0x2 ;  /* 0x000000305fac7211 */ /* 0x000fe400078c10ff */
[----:B------:R-:W-:Y:S02]  /*5740*/  LEA.HI.X.SX32 R177, R99, R4, 0x2, P4 ;  /* 0x0000000463b17211 */ /* 0x000fe400020f16ff */
[----:B------:R-:W-:-:S02]  /*5750*/  LEA R164, P4, R85, R48, 0x2 ;  /* 0x0000003055a47211 */ /* 0x000fc400078810ff */
[-C--:B------:R-:W-:Y:S02]  /*5760*/  LEA.HI.X.SX32 R23, R23, R4.reuse, 0x2, P2 ;  /* 0x0000000417177211 */ /* 0x080fe400010f16ff */
[----:B------:R-:W-:Y:S02]  /*5770*/  LEA.HI.X.SX32 R149, R75, R4, 0x2, P5 ;  /* 0x000000044b957211 */ /* 0x000fe400028f16ff */
[----:B------:R-:W-:Y:S02]  /*5780*/  LEA R28, P2, R29, R48, 0x2 ;  /* 0x000000301d1c7211 */ /* 0x000fe400078410ff */
[-C--:B------:R-:W-:Y:S02]  /*5790*/  LEA.HI.X.SX32 R31, R31, R4.reuse, 0x2, P3 ;  /* 0x000000041f1f7211 */ /* 0x080fe400018f16ff */
[----:B------:R-:W-:Y:S02]  /*57a0*/  LEA.HI.X.SX32 R173, R95, R4, 0x2, P6 ;  /* 0x000000045fad7211 */ /* 0x000fe400030f16ff */
[----:B------:R-:W-:-:S02]  /*57b0*/  LEA R132, P5, R61, R48, 0x2 ;  /* 0x000000303d847211 */ /* 0x000fc400078a10ff */
[----:B------:R-:W-:Y:S01]  /*57c0*/  LEA R36, P3, R37, R48, 0x2 ;  /* 0x0000003025247211 */ /* 0x000fe200078610ff */
[----:B------:R1:W-:Y:S01]  /*57d0*/  LDGSTS.E [R2+0x3000], [R172.64], P1 ;  /* 0x03000000ac027fae */ /* 0x0003e20008921846 */
[-C--:B------:R-:W-:Y:S02]  /*57e0*/  LEA.HI.X.SX32 R165, R85, R4.reuse, 0x2, P4 ;  /* 0x0000000455a57211 */ /* 0x080fe400020f16ff */
[-C--:B------:R-:W-:Y:S02]  /*57f0*/  LEA.HI.X.SX32 R29, R29, R4.reuse, 0x2, P2 ;  /* 0x000000041d1d7211 */ /* 0x080fe400010f16ff */
[----:B------:R-:W-:Y:S01]  /*5800*/  LEA.HI.X.SX32 R133, R61, R4, 0x2, P5 ;  /* 0x000000043d857211 */ /* 0x000fe200028f16ff */
[----:B------:R1:W-:Y:S01]  /*5810*/  LDGSTS.E [R2+0x3800], [R164.64], P1 ;  /* 0x03800000a4027fae */ /* 0x0003e20008921846 */
[----:B------:R-:W-:Y:S02]  /*5820*/  LEA R34, P2, R35, R48, 0x2 ;  /* 0x0000003023227211 */ /* 0x000fe400078410ff */
[----:B------:R-:W-:Y:S01]  /*5830*/  LEA.HI.X.SX32 R37, R37, R4, 0x2, P3 ;  /* 0x0000000425257211 */ /* 0x000fe200018f16ff */
[----:B------:R1:W-:Y:S01]  /*5840*/  LDGSTS.E [R2+0x4000], [R152.64], P1 ;  /* 0x0400000098027fae */ /* 0x0003e20008921846 */
[----:B------:R-:W-:-:S02]  /*5850*/  LEA R150, P4, R77, R48, 0x2 ;  /* 0x000000304d967211 */ /* 0x000fc400078810ff */
[-C--:B------:R-:W-:Y:S01]  /*5860*/  LEA R42, P3, R43, R48.reuse, 0x2 ;  /* 0x000000302b2a7211 */ /* 0x080fe200078610ff */
[----:B------:R1:W-:Y:S01]  /*5870*/  LDGSTS.E [R2+0x4800], [R140.64], P1 ;  /* 0x048000008c027fae */ /* 0x0003e20008921846 */
[----:B------:R-:W-:Y:S02]  /*5880*/  LEA R160, P6, R89, R48, 0x2 ;  /* 0x0000003059a07211 */ /* 0x000fe400078c10ff */
[-C--:B------:R-:W-:Y:S01]  /*5890*/  LEA.HI.X.SX32 R35, R35, R4.reuse, 0x2, P2 ;  /* 0x0000000423237211 */ /* 0x080fe200010f16ff */
[----:B------:R1:W-:Y:S01]  /*58a0*/  LDGSTS.E [R2+0x5000], [R132.64], P1 ;  /* 0x0500000084027fae */ /* 0x0003e20008921846 */
[-C--:B------:R-:W-:Y:S02]  /*58b0*/  LEA.HI.X.SX32 R151, R77, R4.reuse, 0x2, P4 ;  /* 0x000000044d977211 */ /* 0x080fe400020f16ff */
[-C--:B------:R-:W-:Y:S01]  /*58c0*/  LEA.HI.X.SX32 R43, R43, R4.reuse, 0x2, P3 ;  /* 0x000000042b2b7211 */ /* 0x080fe200018f16ff */
[----:B------:R1:W-:Y:S01]  /*58d0*/  LDGSTS.E [R2+0x5800], [R10.64], P1 ;  /* 0x058000000a027fae */ /* 0x0003e20008921846 */
[----:B------:R-:W-:-:S02]  /*58e0*/  LEA.HI.X.SX32 R161, R89, R4, 0x2, P6 ;  /* 0x0000000459a17211 */ /* 0x000fc400030f16ff */
[-C--:B------:R-:W-:Y:S01]  /*58f0*/  LEA R134, P4, R51, R48.reuse, 0x2 ;  /* 0x0000003033867211 */ /* 0x080fe200078810ff */
[----:B------:R1:W-:Y:S01]  /*5900*/  LDGSTS.E [R2+0x6000], [R18.64], P1 ;  /* 0x0600000012027fae */ /* 0x0003e20008921846 */
[----:B------:R-:W-:Y:S02]  /*5910*/  LOP3.LUT R60, R2, 0x20, RZ, 0x3c, !PT ;  /* 0x00000020023c7812 */ /* 0x000fe400078e3cff */
[----:B------:R-:W-:Y:S01]  /*5920*/  LEA R142, P6, R73, R48, 0x2 ;  /* 0x00000030498e7211 */ /* 0x000fe200078c10ff */
[----:B------:R1:W-:Y:S01]  /*5930*/  LDGSTS.E [R2+0x6800], [R26.64], P1 ;  /* 0x068000001a027fae */ /* 0x0003e20008921846 */
[-C--:B------:R-:W-:Y:S02]  /*5940*/  LEA.HI.X.SX32 R135, R51, R4.reuse, 0x2, P4 ;  /* 0x0000000433877211 */ /* 0x080fe400020f16ff */
[----:B------:R-:W-:Y:S01]  /*5950*/  LEA.HI.X.SX32 R143, R73, R4, 0x2, P6 ;  /* 0x00000004498f7211 */ /* 0x000fe200030f16ff */
[----:B------:R1:W-:Y:S01]  /*5960*/  LDGSTS.E [R2+0x7000], [R34.64], P1 ;  /* 0x0700000022027fae */ /* 0x0003e20008921846 */
[----:B------:R-:W-:-:S02]  /*5970*/  LEA R12, P4, R13, R48, 0x2 ;  /* 0x000000300d0c7211 */ /* 0x000fc400078810ff */
[----:B------:R-:W-:Y:S01]  /*5980*/  LEA R50, P6, R63, R48, 0x2 ;  /* 0x000000303f327211 */ /* 0x000fe200078c10ff */
[----:B------:R1:W-:Y:S01]  /*5990*/  LDGSTS.E [R2+0x7800], [R42.64], P1 ;  /* 0x078000002a027fae */ /* 0x0003e20008921846 */
[-C--:B------:R-:W-:Y:S02]  /*59a0*/  LEA.HI.X.SX32 R13, R13, R4.reuse, 0x2, P4 ;  /* 0x000000040d0d7211 */ /* 0x080fe400020f16ff */
[----:B------:R-:W-:Y:S01]  /*59b0*/  LEA.HI.X.SX32 R51, R63, R4, 0x2, P6 ;  /* 0x000000043f337211 */ /* 0x000fe200030f16ff */
[----:B------:R1:W-:Y:S01]  /*59c0*/  LDGSTS.E [R60+0x200], [R218.64], P1 ;  /* 0x00200000da3c7fae */ /* 0x0003e20008921846 */
[-C--:B------:R-:W-:Y:S02]  /*59d0*/  LEA R40, P2, R41, R48.reuse, 0x2 ;  /* 0x0000003029287211 */ /* 0x080fe400078410ff */
[-C--:B------:R-:W-:Y:S01]  /*59e0*/  LEA R44, P4, R45, R48.reuse, 0x2 ;  /* 0x000000302d2c7211 */ /* 0x080fe200078810ff */
[----:B------:R1:W-:Y:S01]  /*59f0*/  LDGSTS.E [R60+0xa00], [R210.64], P1 ;  /* 0x00a00000d23c7fae */ /* 0x0003e20008921846 */
[----:B------:R-:W-:-:S02]  /*5a00*/  LEA R46, P5, R47, R48, 0x2 ;  /* 0x000000302f2e7211 */ /* 0x000fc400078a10ff */
[----:B------:R-:W-:Y:S01]  /*5a10*/  LEA R48, P6, R49, R48, 0x2 ;  /* 0x0000003031307211 */ /* 0x000fe200078c10ff */
[----:B------:R1:W-:Y:S01]  /*5a20*/  LDGSTS.E [R60+0x1200], [R202.64], P1 ;  /* 0x01200000ca3c7fae */ /* 0x0003e20008921846 */
[-C--:B------:R-:W-:Y:S02]  /*5a30*/  LEA.HI.X.SX32 R41, R41, R4.reuse, 0x2, P2 ;  /* 0x0000000429297211 */ /* 0x080fe400010f16ff */
[-C--:B------:R-:W-:Y:S01]  /*5a40*/  LEA.HI.X.SX32 R45, R45, R4.reuse, 0x2, P4 ;  /* 0x000000042d2d7211 */ /* 0x080fe200020f16ff */
[----:B------:R1:W-:Y:S01]  /*5a50*/  LDGSTS.E [R60+0x1a00], [R194.64], P1 ;  /* 0x01a00000c23c7fae */ /* 0x0003e20008921846 */
[-C--:B------:R-:W-:Y:S02]  /*5a60*/  LEA.HI.X.SX32 R47, R47, R4.reuse, 0x2, P5 ;  /* 0x000000042f2f7211 */ /* 0x080fe400028f16ff */
[----:B------:R-:W-:Y:S01]  /*5a70*/  LEA.HI.X.SX32 R49, R49, R4, 0x2, P6 ;  /* 0x0000000431317211 */ /* 0x000fe200030f16ff */
[----:B------:R1:W-:Y:S01]  /*5a80*/  LDGSTS.E [R60+0x2200], [R186.64], P1 ;  /* 0x02200000ba3c7fae */ /* 0x0003e20008921846 */
[----:B------:R-:W-:-:S02]  /*5a90*/  LOP3.LUT R4, R2, 0x40, RZ, 0x3c, !PT ;  /* 0x0000004002047812 */ /* 0x000fc400078e3cff */
[----:B------:R-:W-:Y:S01]  /*5aa0*/  LOP3.LUT R3, R2, 0x60, RZ, 0x3c, !PT ;  /* 0x0000006002037812 */ /* 0x000fe200078e3cff */
[----:B------:R1:W-:Y:S04]  /*5ab0*/  LDGSTS.E [R60+0x2a00], [R178.64], P1 ;  /* 0x02a00000b23c7fae */ /* 0x0003e80008921846 */
        /* <DEDUP_REMOVED lines=42> */
[----:B------:R-:W0:Y:S01]  /*5d60*/  LDGDEPBAR ;  /* 0x00000000000079af */ /* 0x000e220000000000 */
[----:B------:R-:W-:Y:S05]  /*5d70*/  @P0 BRA `(.L_x_0) ;  /* 0x0000024000000947 */ /* 0x000fea0003800000 */
[----:B------:R-:W-:Y:S01]  /*5d80*/  IMAD.SHL.U32 R0, R116, 0x40, RZ ;  /* 0x0000004074007824 */ /* 0x000fe200078e00ff */
[----:B------:R-:W-:Y:S01]  /*5d90*/  CS2R R68, SRZ ;  /* 0x0000000000447805 */ /* 0x000fe2000001ff00 */
[----:B------:R-:W-:Y:S01]  /*5da0*/  CS2R R70, SRZ ;  /* 0x0000000000467805 */ /* 0x000fe2000001ff00 */
[----:B------:R-:W-:Y:S01]  /*5db0*/  CS2R R72, SRZ ;  /* 0x0000000000487805 */ /* 0x000fe2000001ff00 */
[----:B------:R-:W-:Y:S01]  /*5dc0*/  CS2R R74, SRZ ;  /* 0x00000000004a7805 */ /* 0x000fe2000001ff00 */
[----:B------:R-:W-:Y:S01]  /*5dd0*/  LOP3.LUT R0, R0, 0x1800, RZ, 0xc0, !PT ;  /* 0x0000180000007812 */ /* 0x000fe200078ec0ff */
[----:B------:R-:W-:Y:S01]  /*5de0*/  CS2R R76, SRZ ;  /* 0x00000000004c7805 */ /* 0x000fe2000001ff00 */
[----:B------:R-:W-:Y:S01]  /*5df0*/  CS2R R78, SRZ ;  /* 0x00000000004e7805 */ /* 0x000fe2000001ff00 */
[----:B------:R-:W-:Y:S01]  /*5e00*/  CS2R R80, SRZ ;  /* 0x0000000000507805 */ /* 0x000fe2000001ff00 */
[----:B------:R-:W-:Y:S01]  /*5e10*/  CS2R R82, SRZ ;  /* 0x0000000000527805 */ /* 0x000fe2000001ff00 */
[----:B------:R2:W-:Y:S01]  /*5e20*/  STL [R1+0x154], R0 ;  /* 0x0001540001007387 */ /* 0x0005e20000100800 */
[----:B------:R-:W-:Y:S01]  /*5e30*/  CS2R R84, SRZ ;  /* 0x0000000000547805 */ /* 0x000fe2000001ff00 */
        /* <DEDUP_REMOVED lines=17> */
[----:B-1----:R-:W-:Y:S01]  /*5f50*/  CS2R R60, SRZ ;  /* 0x00000000003c7805 */ /* 0x002fe2000001ff00 */
[----:B------:R-:W-:Y:S01]  /*5f60*/  CS2R R62, SRZ ;  /* 0x00000000003e7805 */ /* 0x000fe2000001ff00 */
[----:B------:R-:W-:Y:S01]  /*5f70*/  CS2R R56, SRZ ;  /* 0x0000000000387805 */ /* 0x000fe2000001ff00 */
[----:B------:R-:W-:Y:S01]  /*5f80*/  CS2R R58, SRZ ;  /* 0x00000000003a7805 */ /* 0x000fe2000001ff00 */
[----:B------:R-:W-:Y:S01]  /*5f90*/  CS2R R52, SRZ ;  /* 0x0000000000347805 */ /* 0x000fe2000001ff00 */
[----:B------:R-:W-:Y:S01]  /*5fa0*/  CS2R R54, SRZ ;  /* 0x0000000000367805 */ /* 0x000fe2000001ff00 */
[----:B------:R-:W-:Y:S05]  /*5fb0*/  BRA `(.L_x_1) ;  /* 0x0000423000007947 */ /* 0x000fea0003800000 */
.L_x_0:
[----:B-1----:R-:W-:Y:S01]  /*5fc0*/  SHF.R.S32.HI R3, RZ, 0x1f, R67 ;  /* 0x0000001fff037819 */ /* 0x002fe20000011443 */
[----:B------:R-:W-:Y:S01]  /*5fd0*/  IMAD R234, R234, c[0x0][0x188], RZ ;  /* 0x00006200eaea7a24 */ /* 0x000fe200078e02ff */
[----:B------:R-:W-:Y:S01]  /*5fe0*/  SHF.R.S32.HI R4, RZ, 0x1f, R57 ;  /* 0x0000001fff047819 */ /* 0x000fe20000011439 */
[----:B------:R-:W-:Y:S01]  /*5ff0*/  IMAD R236, R236, c[0x0][0x188], RZ ;  /* 0x00006200ecec7a24 */ /* 0x000fe200078e02ff */
[----:B------:R-:W-:Y:S01]  /*6000*/  SHF.L.U64.HI R67, R67, 0x2, R3 ;  /* 0x0000000243437819 */ /* 0x000fe20000010203 */
[----:B------:R-:W-:Y:S01]  /*6010*/  IMAD R237, R237, c[0x0][0x188], RZ ;  /* 0x00006200eded7a24 */ /* 0x000fe200078e02ff */
[----:B------:R-:W-:Y:S01]  /*6020*/  LEA.HI R57, R4, R57, RZ, 0x6 ;  /* 0x0000003904397211 */ /* 0x000fe200078f30ff */
[----:B------:R-:W-:Y:S01]  /*6030*/  IMAD R249, R235, c[0x0][0x188], RZ ;  /* 0x00006200ebf97a24 */ /* 0x000fe200078e02ff */
[----:B------:R-:W-:Y:S01]  /*6040*/  SHF.R.S32.HI R61, RZ, 0x1f, R59 ;  /* 0x0000001fff3d7819 */ /* 0x000fe2000001143b */
[----:B------:R-:W-:Y:S01]  /*6050*/  IMAD.SHL.U32 R235, R234, 0x4, RZ ;  /* 0x00000004eaeb7824 */ /* 0x000fe200078e00ff */
[-C--:B------:R-:W-:Y:S01]  /*6060*/  LEA R66, P0, R59, R58.reuse, 0x2 ;  /* 0x0000003a3b427211 */ /* 0x080fe200078010ff */
[----:B------:R-:W-:Y:S01]  /*6070*/  IMAD R239, R239, c[0x0][0x188], RZ ;  /* 0x00006200efef7a24 */ /* 0x000fe200078e02ff */
[----:B------:R-:W-:Y:S01]  /*6080*/  LOP3.LUT R62, R116, 0x3, RZ, 0xc0, !PT ;  /* 0x00000003743e7812 */ /* 0x000fe200078ec0ff */
[----:B------:R-:W-:Y:S01]  /*6090*/  IMAD.SHL.U32 R88, R236, 0x4, RZ ;  /* 0x00000004ec587824 */ /* 0x000fe200078e00ff */
[----:B------:R-:W-:Y:S01]  /*60a0*/  LOP3.LUT R3, R116, 0x1c, RZ, 0xc0, !PT ;  /* 0x0000001c74037812 */ /* 0x000fe200078ec0ff */
[----:B------:R-:W-:Y:S01]  /*60b0*/  IMAD R241, R240, c[0x0][0x188], RZ ;  /* 0x00006200f0f17a24 */ /* 0x000fe200078e02ff */
[----:B------:R-:W-:Y:S01]  /*60c0*/  SHF.R.S32.HI R60, RZ, 0x1f, R56 ;  /* 0x0000001fff3c7819 */ /* 0x000fe20000011438 */
[----:B------:R-:W-:Y:S01]  /*60d0*/  IMAD R243, R238, c[0x0][0x188], RZ ;  /* 0x00006200eef37a24 */ /* 0x000fe200078e02ff */
[-C--:B------:R-:W-:Y:S01]  /*60e0*/  LEA R65, P1, R56, R58.reuse, 0x2 ;  /* 0x0000003a38417211 */ /* 0x080fe200078210ff */
[----:B------:R-:W-:Y:S01]  /*60f0*/  IMAD R3, R62, 0x120, R3 ;  /* 0x000001203e037824 */ /* 0x000fe200078e0203 */
[----:B------:R-:W-:Y:S01]  /*6100*/  SHF.R.S32.HI R4, RZ, 0x1f, R248 ;  /* 0x0000001fff047819 */ /* 0x000fe200000114f8 */
[----:B------:R-:W-:Y:S01]  /*6110*/  IMAD.SHL.U32 R238, R237, 0x4, RZ ;  /* 0x00000004edee7824 */ /* 0x000fe200078e00ff */
[-C--:B------:R-:W-:Y:S01]  /*6120*/  LEA R64, P2, R248, R58.reuse, 0x2 ;  /* 0x0000003af8407211 */ /* 0x080fe200078410ff */
[----:B------:R-:W-:Y:S01]  /*6130*/  IMAD.HI R234, R234, 0x4, RZ ;  /* 0x00000004eaea7827 */ /* 0x000fe200078e02ff */
[-C--:B------:R-:W-:Y:S01]  /*6140*/  LEA.HI.X R59, R59, R67.reuse, R61, 0x2, P0 ;  /* 0x000000433b3b7211 */ /* 0x080fe200000f143d */
[----:B------:R-:W-:Y:S01]  /*6150*/  CS2R R90, SRZ ;  /* 0x00000000005a7805 */ /* 0x000fe2000001ff00 */
[-C--:B------:R-:W-:Y:S01]  /*6160*/  LEA.HI.X R56, R56, R67.reuse, R60, 0x2, P1 ;  /* 0x0000004338387211 */ /* 0x080fe200008f143c */
[----:B------:R-:W-:Y:S01]  /*6170*/  IMAD.HI R236, R236, 0x4, RZ ;  /* 0x00000004ecec7827 */ /* 0x000fe200078e02ff */
[-C--:B------:R-:W-:Y:S01]  /*6180*/  LEA.HI.X R248, R248, R67.reuse, R4, 0x2, P2 ;  /* 0x00000043f8f87211 */ /* 0x080fe200010f1404 */
[----:B------:R-:W-:Y:S01]  /*6190*/  CS2R R92, SRZ ;  /* 0x00000000005c7805 */ /* 0x000fe2000001ff00 */
[----:B------:R-:W-:Y:S01]  /*61a0*/  SHF.R.S32.HI R70, RZ, 0x1f, R55 ;  /* 0x0000001fff467819 */ /* 0x000fe20000011437 */
[----:B------:R-:W-:Y:S01]  /*61b0*/  IMAD.SHL.U32 R240, R239, 0x4, RZ ;  /* 0x00000004eff07824 */ /* 0x000fe200078e00ff */
[-C--:B------:R-:W-:Y:S01]  /*61c0*/  LEA R63, P0, R55, R58.reuse, 0x2 ;  /* 0x0000003a373f7211 */ /* 0x080fe200078010ff */
[----:B------:R-:W-:Y:S01]  /*61d0*/  IMAD.SHL.U32 R242, R241, 0x4, RZ ;  /* 0x00000004f1f27824 */ /* 0x000fe200078e00ff */
[----:B------:R-:W-:Y:S01]  /*61e0*/  SHF.R.S32.HI R4, RZ, 0x1f, R52 ;  /* 0x0000001fff047819 */ /* 0x000fe20000011434 */
[----:B------:R-:W-:Y:S01]  /*61f0*/  IMAD R244, R231, c[0x0][0x188], RZ ;  /* 0x00006200e7f47a24 */ /* 0x000fe200078e02ff */
[-C--:B------:R-:W-:Y:S01]  /*6200*/  LEA R60, P3, R52, R58.reuse, 0x2 ;  /* 0x0000003a343c7211 */ /* 0x080fe200078610ff */
[----:B------:R-:W-:Y:S01]  /*6210*/  IMAD.HI R237, R237, 0x4, RZ ;  /* 0x00000004eded7827 */ /* 0x000fe200078e02ff */
[----:B------:R-:W-:Y:S01]  /*6220*/  SHF.R.S32.HI R69, RZ, 0x1f, R54 ;  /* 0x0000001fff457819 */ /* 0x000fe20000011436 */
[----:B------:R-:W-:Y:S01]  /*6230*/  CS2R R94, SRZ ;  /* 0x00000000005e7805 */ /* 0x000fe2000001ff00 */
[-C--:B------:R-:W-:Y:S01]  /*6240*/  LEA R62, P1, R54, R58.reuse, 0x2 ;  /* 0x0000003a363e7211 */ /* 0x080fe200078210ff */
[----:B------:R-:W-:Y:S01]  /*6250*/  IMAD.SHL.U32 R87, R243, 0x4, RZ ;  /* 0x00000004f3577824 */ /* 0x000fe200078e00ff */
[----:B------:R-:W-:Y:S01]  /*6260*/  SHF.R.S32.HI R68, RZ, 0x1f, R53 ;  /* 0x0000001fff447819 */ /* 0x000fe20000011435 */
[----:B------:R-:W-:Y:S01]  /*6270*/  IMAD R83, R159, c[0x0][0x188], RZ ;  /* 0x000062009f537a24 */ /* 0x000fe200078e02ff */
        /* <DEDUP_REMOVED lines=8> */
[-C--:B------:R-:W-:Y:S01]  /*6300*/  LEA.HI.X R53, R53, R67.reuse, R68, 0x2, P2 ;  /* 0x0000004335357211 */ /* 0x080fe200010f1444 */
[----:B------:R-:W-:Y:S01]  /*6310*/  IMAD.SHL.U32 R252, R249, 0x4, RZ ;  /* 0x00000004f9fc7824 */ /* 0x000fe200078e00ff */
[--C-:B------:R-:W-:Y:S01]  /*6320*/  IADD3 R235, P0, P3, R235, c[0x0][0x160], R58.reuse ;  /* 0x00005800ebeb7a10 */ /* 0x100fe20007b1e03a */
[----:B------:R-:W-:Y:S01]  /*6330*/  IMAD R251, R158, c[0x0][0x188], RZ ;  /* 0x000062009efb7a24 */ /* 0x000fe200078e02ff */
[--C-:B------:R-:W-:Y:S01]  /*6340*/  IADD3 R88, P1, P2, R88, c[0x0][0x160], R58.reuse ;  /* 0x0000580058587a10 */ /* 0x100fe20007a3e03a */
[----:B------:R-:W-:Y:S01]  /*6350*/  IMAD.SHL.U32 R250, R244, 0x4, RZ ;  /* 0x00000004f4fa7824 */ /* 0x000fe200078e00ff */
[--C-:B------:R-:W-:Y:S01]  /*6360*/  IADD3 R238, P4, P5, R238, c[0x0][0x160], R58.reuse ;  /* 0x00005800eeee7a10 */ /* 0x100fe20007d9e03a */
[----:B------:R-:W-:Y:S01]  /*6370*/  IMAD R80, R156, c[0x0][0x188], RZ ;  /* 0x000062009c507a24 */ /* 0x000fe200078e02ff */
[--C-:B------:R-:W-:Y:S01]  /*6380*/  IADD3.X R234, R234, c[0x0][0x164], R67.reuse, P0, P3 ;  /* 0x00005900eaea7a10 */ /* 0x100fe200007e6443 */
[----:B------:R-:W-:Y:S01]  /*6390*/  IMAD.HI R243, R243, 0x4, RZ ;  /* 0x00000004f3f37827 */ /* 0x000fe200078e02ff */
[--C-:B------:R-:W-:Y:S01]  /*63a0*/  IADD3 R240, P0, P3, R240, c[0x0][0x160], R58.reuse ;  /* 0x00005800f0f07a10 */ /* 0x100fe20007b1e03a */
[----:B------:R1:W-:Y:S01]  /*63b0*/  STL [R1+0x88], R88 ;  /* 0x0000885801007387 */ /* 0x0003e20000100800 */
[--C-:B------:R-:W-:Y:S01]  /*63c0*/  IADD3.X R236, R236, c[0x0][0x164], R67.reuse, P1, P2 ;  /* 0x00005900ecec7a10 */ /* 0x100fe20000fe4443 */
[----:B------:R-:W-:Y:S01]  /*63d0*/  IMAD.SHL.U32 R86, R83, 0x4, RZ ;  /* 0x0000000453567824 */ /* 0x000fe200078e00ff */
[--C-:B------:R-:W-:Y:S01]  /*63e0*/  IADD3 R242, P1, P2, R242, c[0x0][0x160], R58.reuse ;  /* 0x00005800f2f27a10 */ /* 0x100fe20007a3e03a */
[----:B------:R-:W-:Y:S01]  /*63f0*/  IMAD R78, R146, c[0x0][0x188], RZ ;  /* 0x00006200924e7a24 */ /* 0x000fe200078e02ff */
[--C-:B------:R-:W-:Y:S01]  /*6400*/  IADD3.X R237, R237, c[0x0][0x164], R67.reuse, P4, P5 ;  /* 0x00005900eded7a10 */ /* 0x100fe200027ea443 */
[----:B------:R-:W-:Y:S01]  /*6410*/  IMAD.HI R249, R249, 0x4, RZ ;  /* 0x00000004f9f97827 */ /* 0x000fe200078e02ff */
[--C-:B------:R-:W-:Y:S01]  /*6420*/  IADD3 R87, P4, P5, R87, c[0x0][0x160], R58.reuse ;  /* 0x0000580057577a10 */ /* 0x100fe20007d9e03a */
[----:B------:R-:W-:Y:S01]  /*6430*/  CS2R R100, SRZ ;  /* 0x0000000000647805 */ /* 0x000fe2000001ff00 */
[--C-:B------:R-:W-:Y:S01]  /*6440*/  IADD3.X R239, R239, c[0x0][0x164], R67.reuse, P0, P3 ;  /* 0x00005900efef7a10 */ /* 0x100fe200007e6443 */
[----:B------:R-:W-:Y:S01]  /*6450*/  IMAD.HI R244, R244, 0x4, RZ ;  /* 0x00000004f4f47827 */ /* 0x000fe200078e02ff */
[--C-:B------:R-:W-:Y:S01]  /*6460*/  IADD3 R252, P0, P3, R252, c[0x0][0x160], R58.reuse ;  /* 0x00005800fcfc7a10 */ /* 0x100fe20007b1e03a */
[----:B------:R-:W-:Y:S01]  /*6470*/  STL [R1+0x4c], R87 ;  /* 0x00004c5701007387 */ /* 0x000fe20000100800 */
[--C-:B------:R-:W-:Y:S01]  /*6480*/  IADD3.X R241, R241, c[0x0][0x164], R67.reuse, P1, P2 ;  /* 0x00005900f1f17a10 */ /* 0x100fe20000fe4443 */
[----:B------:R-:W-:Y:S01]  /*6490*/  IMAD.SHL.U32 R85, R251, 0x4, RZ ;  /* 0x00000004fb557824 */ /* 0x000fe200078e00ff */
[--C-:B------:R-:W-:Y:S01]  /*64a0*/  IADD3 R250, P1, P2, R250, c[0x0][0x160], R58.reuse ;  /* 0x00005800fafa7a10 */ /* 0x100fe20007a3e03a */
[----:B------:R-:W-:Y:S01]  /*64b0*/  IMAD R245, R144, c[0x0][0x188], RZ ;  /* 0x0000620090f57a24 */ /* 0x000fe200078e02ff */
[--C-:B------:R-:W-:Y:S01]  /*64c0*/  IADD3.X R243, R243, c[0x0][0x164], R67.reuse, P4, P5 ;  /* 0x00005900f3f37a10 */ /* 0x100fe200027ea443 */
        /* <DEDUP_REMOVED lines=14> */
[----:B------:R-:W-:Y:S01]  /*65b0*/  STL [R1+0x58], R85 ;  /* 0x0000585501007387 */ /* 0x000fe20000100800 */
[----:B-1----:R-:W-:Y:S01]  /*65c0*/  CS2R R88, SRZ ;  /* 0x0000000000587805 */ /* 0x002fe2000001ff00 */
[----:B------:R-:W-:Y:S01]  /*65d0*/  IMAD.HI R80, R80, 0x4, RZ ;  /* 0x0000000450507827 */ /* 0x000fe200078e02ff */
[--C-:B------:R-:W-:Y:S01]  /*65e0*/  IADD3.X R251, R251, c[0x0][0x164], R67.reuse, P3, P0 ;  /* 0x00005900fbfb7a10 */ /* 0x100fe20001fe0443 */
[----:B------:R1:W-:Y:S01]  /*65f0*/  STL [R1+0x90], R84 ;  /* 0x0000905401007387 */ /* 0x0003e20000100800 */
[----:B--2---:R-:W-:Y:S01]  /*6600*/  CS2R R86, SRZ ;  /* 0x0000000000567805 */ /* 0x004fe2000001ff00 */
[----:B------:R-:W-:Y:S01]  /*6610*/  IMAD.SHL.U32 R81, R245, 0x4, RZ ;  /* 0x00000004f5517824 */ /* 0x000fe200078e00ff */
[--C-:B------:R-:W-:Y:S01]  /*6620*/  IADD3.X R80, R80, c[0x0][0x164], R67.reuse, P1, P2 ;  /* 0x0000590050507a10 */ /* 0x100fe20000fe4443 */
[----:B------:R-:W-:Y:S01]  /*6630*/  IMAD R72, R126, c[0x0][0x188], RZ ;  /* 0x000062007e487a24 */ /* 0x000fe200078e02ff */
[----:B------:R-:W-:Y:S01]  /*6640*/  STL [R1], R83 ;  /* 0x0000005301007387 */ /* 0x000fe20000100800 */
[----:B------:R-:W-:Y:S01]  /*6650*/  IMAD.SHL.U32 R79, R246, 0x4, RZ ;  /* 0x00000004f64f7824 */ /* 0x000fe200078e00ff */
[--C-:B------:R-:W-:Y:S01]  /*6660*/  IADD3 R81, P3, P0, R81, c[0x0][0x160], R58.reuse ;  /* 0x0000580051517a10 */ /* 0x100fe2000787e03a */
[----:B------:R-:W-:Y:S01]  /*6670*/  IMAD R247, R124, c[0x0][0x188], RZ ;  /* 0x000062007cf77a24 */ /* 0x000fe200078e02ff */
[----:B------:R2:W-:Y:S01]  /*6680*/  STL [R1+0x50], R82 ;  /* 0x0000505201007387 */ /* 0x0005e20000100800 */
[----:B------:R-:W-:Y:S01]  /*6690*/  IMAD.HI R78, R78, 0x4, RZ ;  /* 0x000000044e4e7827 */ /* 0x000fe200078e02ff */
[--C-:B------:R-:W-:Y:S01]  /*66a0*/  IADD3 R79, P2, P1, R79, c[0x0][0x160], R58.reuse ;  /* 0x000058004f4f7a10 */ /* 0x100fe2000795e03a */
[----:B-1----:R-:W-:Y:S01]  /*66b0*/  CS2R R84, SRZ ;  /* 0x0000000000547805 */ /* 0x002fe2000001ff00 */
[----:B------:R-:W-:Y:S01]  /*66c0*/  STL [R1+0xc], R81 ;  /* 0x00000c5101007387 */ /* 0x000fe20000100800 */
[----:B------:R-:W-:Y:S01]  /*66d0*/  IMAD.SHL.U32 R77, R74, 0x4, RZ ;  /* 0x000000044a4d7824 */ /* 0x000fe200078e00ff */
[--C-:B------:R-:W-:Y:S01]  /*66e0*/  IADD3.X R78, R78, c[0x0][0x164], R67.reuse, P4, P5 ;  /* 0x000059004e4e7a10 */ /* 0x100fe200027ea443 */
[----:B------:R-:W-:Y:S01]  /*66f0*/  IMAD R70, R122, c[0x0][0x188], RZ ;  /* 0x000062007a467a24 */ /* 0x000fe200078e02ff */
[----:B------:R1:W-:Y:S01]  /*6700*/  STL [R1+0x4], R80 ;  /* 0x0000045001007387 */ /* 0x0003e20000100800 */
[----:B------:R-:W-:Y:S01]  /*6710*/  IMAD.HI R245, R245, 0x4, RZ ;  /* 0x00000004f5f57827 */ /* 0x000fe200078e02ff */
[--C-:B------:R-:W-:Y:S01]  /*6720*/  IADD3 R77, P4, P5, R77, c[0x0][0x160], R58.reuse ;  /* 0x000058004d4d7a10 */ /* 0x100fe20007d9e03a */
[----:B--2---:R-:W-:Y:S01]  /*6730*/  CS2R R82, SRZ ;  /* 0x0000000000527805 */ /* 0x004fe2000001ff00 */
[----:B------:R-:W-:Y:S01]  /*6740*/  STL [R1+0x10], R79 ;  /* 0x0000104f01007387 */ /* 0x000fe20000100800 */
[----:B------:R-:W-:Y:S01]  /*6750*/  IMAD.HI R246, R246, 0x4, RZ ;  /* 0x00000004f6f67827 */ /* 0x000fe200078e02ff */
[--C-:B------:R-:W-:Y:S01]  /*6760*/  IADD3.X R245, R245, c[0x0][0x164], R67.reuse, P3, P0 ;  /* 0x00005900f5f57a10 */ /* 0x100fe20001fe0443 */
[----:B------:R-:W-:Y:S01]  /*6770*/  CS2R R102, SRZ ;  /* 0x0000000000667805 */ /* 0x000fe2000001ff00 */
[----:B------:R2:W-:Y:S01]  /*6780*/  STL [R1+0x8], R78 ;  /* 0x0000084e01007387 */ /* 0x0005e20000100800 */
[----:B------:R-:W-:Y:S01]  /*6790*/  IMAD.SHL.U32 R76, R72, 0x4, RZ ;  /* 0x00000004484c7824 */ /* 0x000fe200078e00ff */
[--C-:B------:R-:W-:Y:S01]  /*67a0*/  IADD3.X R246, R246, c[0x0][0x164], R67.reuse, P2, P1 ;  /* 0x00005900f6f67a10 */ /* 0x100fe200017e2443 */
[----:B------:R-:W-:Y:S01]  /*67b0*/  IMAD R69, R120, c[0x0][0x188], RZ ;  /* 0x0000620078457a24 */ /* 0x000fe200078e02ff */
[----:B------:R-:W-:Y:S01]  /*67c0*/  STL [R1+0x54], R77 ;  /* 0x0000544d01007387 */ /* 0x000fe20000100800 */
[----:B------:R-:W-:Y:S01]  /*67d0*/  IMAD.SHL.U32 R75, R247, 0x4, RZ ;  /* 0x00000004f74b7824 */ /* 0x000fe200078e00ff */
[--C-:B------:R-:W-:Y:S01]  /*67e0*/  IADD3 R76, P0, P3, R76, c[0x0][0x160], R58.reuse ;  /* 0x000058004c4c7a10 */ /* 0x100fe20007b1e03a */
[----:B------:R-:W-:Y:S01]  /*67f0*/  IMAD R68, R118, c[0x0][0x188], RZ ;  /* 0x0000620076447a24 */ /* 0x000fe200078e02ff */
[----:B-1----:R-:W-:Y:S01]  /*6800*/  CS2R R80, SRZ ;  /* 0x0000000000507805 */ /* 0x002fe2000001ff00 */
[----:B------:R-:W-:Y:S01]  /*6810*/  IMAD.HI R74, R74, 0x4, RZ ;  /* 0x000000044a4a7827 */ /* 0x000fe200078e02ff */
[--C-:B------:R-:W-:Y:S01]  /*6820*/  IADD3 R75, P2, P1, R75, c[0x0][0x160], R58.reuse ;  /* 0x000058004b4b7a10 */ /* 0x100fe2000795e03a */
[----:B------:R1:W-:Y:S01]  /*6830*/  STL [R1+0x5c], R76 ;  /* 0x00005c4c01007387 */ /* 0x0003e20000100800 */
[----:B--2---:R-:W-:Y:S01]  /*6840*/  CS2R R78, SRZ ;  /* 0x00000000004e7805 */ /* 0x004fe2000001ff00 */
[----:B------:R-:W-:Y:S01]  /*6850*/  IMAD.SHL.U32 R73, R70, 0x4, RZ ;  /* 0x0000000446497824 */ /* 0x000fe200078e00ff */
[--C-:B------:R-:W-:Y:S01]  /*6860*/  IADD3.X R74, R74, c[0x0][0x164], R67.reuse, P4, P5 ;  /* 0x000059004a4a7a10 */ /* 0x100fe200027ea443 */
[----:B------:R-:W-:Y:S01]  /*6870*/  IMAD.HI R72, R72, 0x4, RZ ;  /* 0x0000000448487827 */ /* 0x000fe200078e02ff */
[----:B------:R-:W-:Y:S01]  /*6880*/  STL [R1+0x1c], R75 ;  /* 0x00001c4b01007387 */ /* 0x000fe20000100800 */
[----:B------:R-:W-:Y:S01]  /*6890*/  CS2R R104, SRZ ;  /* 0x0000000000687805 */ /* 0x000fe2000001ff00 */
[--C-:B------:R-:W-:Y:S01]  /*68a0*/  IADD3 R73, P5, P4, R73, c[0x0][0x160], R58.reuse ;  /* 0x0000580049497a10 */ /* 0x100fe20007cbe03a */
[----:B------:R-:W-:Y:S01]  /*68b0*/  IMAD.HI R247, R247, 0x4, RZ ;  /* 0x00000004f7f77827 */ /* 0x000fe200078e02ff */
[--C-:B------:R-:W-:Y:S01]  /*68c0*/  IADD3.X R72, R72, c[0x0][0x164], R67.reuse, P0, P3 ;  /* 0x0000590048487a10 */ /* 0x100fe200007e6443 */
[----:B------:R2:W-:Y:S01]  /*68d0*/  STL [R1+0x14], R74 ;  /* 0x0000144a01007387 */ /* 0x0005e20000100800 */
[----:B-1----:R-:W-:Y:S01]  /*68e0*/  CS2R R76, SRZ ;  /* 0x00000000004c7805 */ /* 0x002fe2000001ff00 */
[----:B------:R-:W-:Y:S01]  /*68f0*/  IMAD.SHL.U32 R71, R69, 0x4, RZ ;  /* 0x0000000445477824 */ /* 0x000fe200078e00ff */
[--C-:B------:R-:W-:Y:S01]  /*6900*/  IADD3.X R247, R247, c[0x0][0x164], R67.reuse, P2, P1 ;  /* 0x00005900f7f77a10 */ /* 0x100fe200017e2443 */
[----:B------:R-:W-:Y:S01]  /*6910*/  IMAD.SHL.U32 R4, R68, 0x4, RZ ;  /* 0x0000000444047824 */ /* 0x000fe200078e00ff */
[----:B------:R1:W-:Y:S01]  /*6920*/  STL [R1+0x60], R73 ;  /* 0x0000604901007387 */ /* 0x0003e20000100800 */
[----:B------:R-:W-:Y:S01]  /*6930*/  IMAD.HI R70, R70, 0x4, RZ ;  /* 0x0000000446467827 */ /* 0x000fe200078e02ff */
[--C-:B------:R-:W-:Y:S01]  /*6940*/  IADD3 R71, P0, P3, R71, c[0x0][0x160], R58.reuse ;  /* 0x0000580047477a10 */ /* 0x100fe20007b1e03a */
[----:B------:R-:W-:Y:S01]  /*6950*/  CS2R R106, SRZ ;  /* 0x00000000006a7805 */ /* 0x000fe2000001ff00 */
[----:B------:R-:W-:Y:S01]  /*6960*/  IADD3 R4, P1, P2, R4, c[0x0][0x160], R58 ;  /* 0x0000580004047a10 */ /* 0x000fe20007a3e03a */
[----:B------:R-:W-:Y:S01]  /*6970*/  STL [R1+0x18], R72 ;  /* 0x0000184801007387 */ /* 0x000fe20000100800 */
[----:B------:R-:W-:Y:S01]  /*6980*/  IMAD.HI R69, R69, 0x4, RZ ;  /* 0x0000000445457827 */ /* 0x000fe200078e02ff */
[----:B------:R-:W-:Y:S01]  /*6990*/  LEA R58, P6, R5, R58, 0x2 ;  /* 0x0000003a053a7211 */ /* 0x000fe200078c10ff */
[----:B--2---:R-:W-:Y:S01]  /*69a0*/  CS2R R74, SRZ ;  /* 0x00000000004a7805 */ /* 0x004fe2000001ff00 */
[----:B------:R2:W-:Y:S01]  /*69b0*/  STL [R1+0x64], R71 ;  /* 0x0000644701007387 */ /* 0x0005e20000100800 */
[----:B------:R-:W-:Y:S01]  /*69c0*/  IMAD.HI R68, R68, 0x4, RZ ;  /* 0x0000000444447827 */ /* 0x000fe200078e02ff */
[--C-:B------:R-:W-:Y:S01]  /*69d0*/  IADD3.X R70, R70, c[0x0][0x164], R67.reuse, P5, P4 ;  /* 0x0000590046467a10 */ /* 0x100fe20002fe8443 */
[----:B------:R-:W-:Y:S01]  /*69e0*/  CS2R R108, SRZ ;  /* 0x00000000006c7805 */ /* 0x000fe2000001ff00 */
[----:B------:R3:W-:Y:S01]  /*69f0*/  STL [R1+0x68], R4 ;  /* 0x0000680401007387 */ /* 0x0007e20000100800 */
[----:B------:R-:W-:Y:S01]  /*6a00*/  IADD3.X R69, R69, c[0x0][0x164], R67, P0, P3 ;  /* 0x0000590045457a10 */ /* 0x000fe200007e6443 */
[C---:B-1----:R-:W-:Y:S01]  /*6a10*/  IMAD.SHL.U32 R73, R116.reuse, 0x2, RZ ;  /* 0x0000000274497824 */ /* 0x042fe200078e00ff */
[----:B------:R-:W-:Y:S01]  /*6a20*/  CS2R R112, SRZ ;  /* 0x0000000000707805 */ /* 0x000fe2000001ff00 */
[----:B------:R-:W-:Y:S01]  /*6a30*/  STL [R1+0x20], R70 ;  /* 0x0000204601007387 */ /* 0x000fe20000100800 */
[----:B------:R-:W-:Y:S01]  /*6a40*/  IMAD.MOV.U32 R231, RZ, RZ, c[0x0][0x18c] ;  /* 0x00006300ffe77624 */ /* 0x000fe200078e00ff */
[----:B--2---:R-:W-:Y:S01]  /*6a50*/  LOP3.LUT R71, R116, 0x7, RZ, 0xc0, !PT ;  /* 0x0000000774477812 */ /* 0x004fe200078ec0ff */
[----:B------:R-:W-:Y:S01]  /*6a60*/  IMAD.SHL.U32 R233, R233, 0x40, RZ ;  /* 0x00000040e9e97824 */ /* 0x000fe200078e00ff */
[----:B------:R1:W-:Y:S01]  /*6a70*/  STL [R1+0x24], R69 ;  /* 0x0000244501007387 */ /* 0x0003e20000100800 */
[----:B------:R-:W-:Y:S01]  /*6a80*/  IMAD.SHL.U32 R231, R231, 0x40, RZ ;  /* 0x00000040e7e77824 */ /* 0x000fe200078e00ff */
[----:B---3--:R-:W-:Y:S01]  /*6a90*/  SHF.R.S32.HI R4, RZ, 0x1f, R5 ;  /* 0x0000001fff047819 */ /* 0x008fe20000011405 */
[----:B------:R-:W-:Y:S01]  /*6aa0*/  IMAD.SHL.U32 R72, R71, 0x10, RZ ;  /* 0x0000001047487824 */ /* 0x000fe200078e00ff */
[----:B------:R-:W-:Y:S01]  /*6ab0*/  CS2R R114, SRZ ;  /* 0x0000000000727805 */ /* 0x000fe2000001ff00 */
[----:B------:R-:W-:Y:S01]  /*6ac0*/  LOP3.LUT R118, R3, 0x20, RZ, 0x3c, !PT ;  /* 0x0000002003767812 */ /* 0x000fe200078e3cff */
[----:B------:R-:W-:Y:S01]  /*6ad0*/  ULDC UR5, c[0x0][0x180] ;  /* 0x0000600000057ab9 */ /* 0x000fe20000000800 */
[----:B------:R-:W-:Y:S01]  /*6ae0*/  LEA.HI.X R5, R5, R67, R4, 0x2, P6 ;  /* 0x0000004305057211 */ /* 0x000fe200030f1404 */
[----:B------:R-:W-:Y:S01]  /*6af0*/  UIADD3 UR5, UR5, -0x40, URZ ;  /* 0xffffffc005057890 */ /* 0x000fe2000fffe03f */
[----:B------:R-:W-:Y:S01]  /*6b00*/  IADD3.X R67, R68, c[0x0][0x164], R67, P1, P2 ;  /* 0x0000590044437a10 */ /* 0x000fe20000fe4443 */
[----:B------:R-:W-:Y:S01]  /*6b10*/  UMOV UR4, URZ ;  /* 0x0000003f00047c82 */ /* 0x000fe20008000000 */
[----:B------:R-:W-:Y:S01]  /*6b20*/  IADD3 R111, P6, R66, c[0x0][0x160], RZ ;  /* 0x00005800426f7a10 */ /* 0x000fe20007fde0ff */
[----:B-1----:R-:W-:Y:S01]  /*6b30*/  CS2R R68, SRZ ;  /* 0x0000000000447805 */ /* 0x002fe2000001ff00 */
[----:B------:R-:W-:Y:S01]  /*6b40*/  IADD3 R66, P5, R65, c[0x0][0x160], RZ ;  /* 0x0000580041427a10 */ /* 0x000fe20007fbe0ff */
[----:B------:R1:W-:Y:S01]  /*6b50*/  STL [R1+0x28], R67 ;  /* 0x0000284301007387 */ /* 0x0003e20000100800 */
[----:B------:R-:W-:-:S02]  /*6b60*/  IADD3 R65, P4, R64, c[0x0][0x160], RZ ;  /* 0x0000580040417a10 */ /* 0x000fc40007f9e0ff */
[----:B------:R-:W-:Y:S01]  /*6b70*/  IADD3 R64, P3, R63, c[0x0][0x160], RZ ;  /* 0x000058003f407a10 */ /* 0x000fe20007f7e0ff */
[----:B------:R2:W-:Y:S01]  /*6b80*/  STL [R1+0x6c], R111 ;  /* 0x00006c6f01007387 */ /* 0x0005e20000100800 */
[----:B------:R-:W-:Y:S02]  /*6b90*/  IADD3 R63, P2, R62, c[0x0][0x160], RZ ;  /* 0x000058003e3f7a10 */ /* 0x000fe40007f5e0ff */
[----:B------:R-:W-:Y:S01]  /*6ba0*/  IADD3 R62, P1, R61, c[0x0][0x160], RZ ;  /* 0x000058003d3e7a10 */ /* 0x000fe20007f3e0ff */
[----:B------:R3:W-:Y:S01]  /*6bb0*/  STL [R1+0x70], R66 ;  /* 0x0000704201007387 */ /* 0x0007e20000100800 */
[----:B------:R-:W-:Y:S01]  /*6bc0*/  IADD3 R61, P0, R60, c[0x0][0x160], RZ ;  /* 0x000058003c3d7a10 */ /* 0x000fe20007f1e0ff */
[----:B-1----:R-:W-:Y:S01]  /*6bd0*/  IMAD.SHL.U32 R67, R116, 0x40, RZ ;  /* 0x0000004074437824 */ /* 0x002fe200078e00ff */
[----:B------:R-:W-:Y:S01]  /*6be0*/  IADD3.X R60, R59, c[0x0][0x164], RZ, P6, !PT ;  /* 0x000059003b3c7a10 */ /* 0x000fe200037fe4ff */
[----:B------:R-:W-:Y:S01]  /*6bf0*/  STL [R1+0x34], R65 ;  /* 0x0000344101007387 */ /* 0x000fe20000100800 */
[----:B------:R-:W-:Y:S01]  /*6c00*/  IADD3 R58, P6, R58, c[0x0][0x160], RZ ;  /* 0x000058003a3a7a10 */ /* 0x000fe20007fde0ff */
[----:B--2---:R-:W-:Y:S01]  /*6c10*/  CS2R R110, SRZ ;  /* 0x00000000006e7805 */ /* 0x004fe2000001ff00 */
[----:B------:R-:W-:Y:S01]  /*6c20*/  LOP3.LUT R59, R67, 0x1800, RZ, 0xc0, !PT ;  /* 0x00001800433b7812 */ /* 0x000fe200078ec0ff */
[----:B------:R1:W-:Y:S01]  /*6c30*/  STL [R1+0x74], R64 ;  /* 0x0000744001007387 */ /* 0x0003e20000100800 */
[----:B------:R-:W-:Y:S01]  /*6c40*/  IADD3.X R56, R56, c[0x0][0x164], RZ, P5, !PT ;  /* 0x0000590038387a10 */ /* 0x000fe20002ffe4ff */
[----:B---3--:R-:W-:Y:S01]  /*6c50*/  CS2R R66, SRZ ;  /* 0x0000000000427805 */ /* 0x008fe2000001ff00 */
[----:B------:R-:W-:Y:S01]  /*6c60*/  SHF.R.S32.HI R116, RZ, 0x6, R57 ;  /* 0x00000006ff747819 */ /* 0x000fe20000011439 */
[----:B------:R-:W-:Y:S01]  /*6c70*/  STL [R1+0x78], R63 ;  /* 0x0000783f01007387 */ /* 0x000fe20000100800 */
[----:B------:R-:W-:-:S02]  /*6c80*/  IADD3.X R55, R55, c[0x0][0x164], RZ, P3, !PT ;  /* 0x0000590037377a10 */ /* 0x000fc40001ffe4ff */
[----:B------:R-:W-:Y:S01]  /*6c90*/  IADD3.X R54, R54, c[0x0][0x164], RZ, P2, !PT ;  /* 0x0000590036367a10 */ /* 0x000fe200017fe4ff */
[----:B------:R2:W-:Y:S01]  /*6ca0*/  STL [R1+0x7c], R62 ;  /* 0x00007c3e01007387 */ /* 0x0005e20000100800 */
[----:B------:R-:W-:Y:S01]  /*6cb0*/  IADD3.X R53, R53, c[0x0][0x164], RZ, P1, !PT ;  /* 0x0000590035357a10 */ /* 0x000fe20000ffe4ff */
[----:B-1----:R-:W-:Y:S01]  /*6cc0*/  CS2R R64, SRZ ;  /* 0x0000000000407805 */ /* 0x002fe2000001ff00 */
[----:B------:R-:W-:Y:S01]  /*6cd0*/  IADD3.X R52, R52, c[0x0][0x164], RZ, P0, !PT ;  /* 0x0000590034347a10 */ /* 0x000fe200007fe4ff */
[----:B------:R-:W-:Y:S01]  /*6ce0*/  STL [R1+0x80], R61 ;  /* 0x0000803d01007387 */ /* 0x000fe20000100800 */
[----:B------:R-:W-:Y:S02]  /*6cf0*/  IADD3.X R5, R5, c[0x0][0x164], RZ, P6, !PT ;  /* 0x0000590005057a10 */ /* 0x000fe400037fe4ff */
[----:B------:R-:W-:Y:S01]  /*6d00*/  LOP3.LUT R4, R72, 0x30, R73, 0x78, !PT ;  /* 0x0000003048047812 */ /* 0x000fe200078e7849 */
[----:B------:R1:W-:Y:S01]  /*6d10*/  STL [R1+0x2c], R60 ;  /* 0x00002c3c01007387 */ /* 0x0003e20000100800 */
[----:B------:R-:W-:Y:S01]  /*6d20*/  CS2R R72, SRZ ;  /* 0x0000000000487805 */ /* 0x000fe2000001ff00 */
[----:B------:R-:W-:Y:S01]  /*6d30*/  IADD3.X R248, R248, c[0x0][0x164], RZ, P4, !PT ;  /* 0x00005900f8f87a10 */ /* 0x000fe200027fe4ff */
[----:B--2---:R-:W-:Y:S01]  /*6d40*/  CS2R R62, SRZ ;  /* 0x00000000003e7805 */ /* 0x004fe2000001ff00 */
[----:B------:R-:W-:Y:S01]  /*6d50*/  STL [R1+0x84], R58 ;  /* 0x0000843a01007387 */ /* 0x000fe20000100800 */
[----:B------:R-:W-:Y:S01]  /*6d60*/  IMAD R4, R71, 0x100, R4 ;  /* 0x0000010047047824 */ /* 0x000fe200078e0204 */
[----:B------:R-:W-:Y:S01]  /*6d70*/  LOP3.LUT R117, R3, 0x60, RZ, 0x3c, !PT ;  /* 0x0000006003757812 */ /* 0x000fe200078e3cff */
[----:B------:R-:W-:Y:S01]  /*6d80*/  CS2R R70, SRZ ;  /* 0x0000000000467805 */ /* 0x000fe2000001ff00 */
[----:B------:R2:W-:Y:S01]  /*6d90*/  STL [R1+0x154], R59 ;  /* 0x0001543b01007387 */ /* 0x0005e20000100800 */
[----:B------:R-:W-:Y:S01]  /*6da0*/  IMAD.IADD R4, R4, 0x1, R59 ;  /* 0x0000000104047824 */ /* 0x000fe200078e023b */
[----:B-1----:R-:W-:-:S02]  /*6db0*/  CS2R R60, SRZ ;  /* 0x00000000003c7805 */ /* 0x002fc4000001ff00 */
[----:B------:R1:W-:Y:S04]  /*6dc0*/  STL [R1+0x30], R56 ;  /* 0x0000303801007387 */ /* 0x0003e80000100800 */
[----:B------:R3:W-:Y:S01]  /*6dd0*/  STL [R1+0x94], R116 ;  /* 0x0000947401007387 */ /* 0x0007e20000100800 */
[----:B--2---:R-:W-:-:S03]  /*6de0*/  CS2R R58, SRZ ;  /* 0x00000000003a7805 */ /* 0x004fc6000001ff00 */
[----:B------:R-:W-:Y:S01]  /*6df0*/  STL [R1+0x38], R55 ;  /* 0x0000383701007387 */ /* 0x000fe20000100800 */
[----:B-1----:R-:W-:-:S03]  /*6e00*/  CS2R R56, SRZ ;  /* 0x0000000000387805 */ /* 0x002fc6000001ff00 */
[----:B------:R1:W-:Y:S01]  /*6e10*/  STL [R1+0x3c], R54 ;  /* 0x00003c3601007387 */ /* 0x0003e20000100800 */
[----:B---3--:R-:W-:-:S03]  /*6e20*/  IADD3 R116, R116, -0x1, RZ ;  /* 0xffffffff74747810 */ /* 0x008fc60007ffe0ff */
[----:B------:R-:W-:Y:S04]  /*6e30*/  STL [R1+0x40], R53 ;  /* 0x0000403501007387 */ /* 0x000fe80000100800 */
[----:B------:R2:W-:Y:S01]  /*6e40*/  STL [R1+0x44], R52 ;  /* 0x0000443401007387 */ /* 0x0005e20000100800 */
[----:B-1----:R-:W-:-:S03]  /*6e50*/  CS2R R54, SRZ ;  /* 0x0000000000367805 */ /* 0x002fc6000001ff00 */
[----:B------:R1:W-:Y:S04]  /*6e60*/  STL [R1+0x48], R5 ;  /* 0x0000480501007387 */ /* 0x0003e80000100800 */
[----:B------:R3:W-:Y:S01]  /*6e70*/  STL [R1+0x19c], R116 ;  /* 0x00019c7401007387 */ /* 0x0007e20000100800 */
[----:B--2---:R-:W-:Y:S01]  /*6e80*/  CS2R R52, SRZ ;  /* 0x0000000000347805 */ /* 0x004fe2000001ff00 */
[----:B-1----:R-:W-:Y:S02]  /*6e90*/  LOP3.LUT R5, R3, 0x40, RZ, 0x3c, !PT ;  /* 0x0000004003057812 */ /* 0x002fe400078e3cff */
[----:B------:R-:W-:Y:S02]  /*6ea0*/  LOP3.LUT R5, R4, 0x40, RZ, 0x3c, !PT ;  /* 0x0000004004057812 */ /* 0x000fe400078e3cff */
.L_x_2:
[----:B------:R-:W-:-:S04]  /*6eb0*/  DEPBAR.LE SB0, 0x0 ;  /* 0x000080000000791a */ /* 0x000fc80000000000 */
[----:B------:R-:W-:Y:S01]  /*6ec0*/  BAR.SYNC.DEFER_BLOCKING 0x0 ;  /* 0x0000000000007b1d */ /* 0x000fe20000010000 */
[C---:B------:R-:W-:Y:S02]  /*6ed0*/  LOP3.LUT R158, R3.reuse, 0x20, RZ, 0x3c, !PT ;  /* 0x00000020039e7812 */ /* 0x040fe400078e3cff */
[C---:B------:R-:W-:Y:S02]  /*6ee0*/  LOP3.LUT R157, R3.reuse, 0x40, RZ, 0x3c, !PT ;  /* 0x00000040039d7812 */ /* 0x040fe400078e3cff */
[C---:B------:R-:W-:Y:S01]  /*6ef0*/  LOP3.LUT R156, R3.reuse, 0x60, RZ, 0x3c, !PT ;  /* 0x00000060039c7812 */ /* 0x040fe200078e3cff */
[----:B------:R-:W-:Y:S04]  /*6f00*/  LDS R144, [R3+0x8000] ;  /* 0x0080000003907984 */ /* 0x000fe80000000800 */
[----:B------:R-:W-:Y:S04]  /*6f10*/  LDS R146, [R3+0x8400] ;  /* 0x0084000003927984 */ /* 0x000fe80000000800 */
[----:B------:R-:W-:Y:S04]  /*6f20*/  LDS R145, [R158+0x8000] ;  /* 0x008000009e917984 */ /* 0x000fe80000000800 */
[----:B------:R-:W-:Y:S04]  /*6f30*/  LDS R147, [R158+0x8400] ;  /* 0x008400009e937984 */ /* 0x000fe80000000800 */
[----:B---3--:R-:W1:Y:S04]  /*6f40*/  LDSM.16.M88.4 R116, [R4] ;  /* 0x000000000474783b */ /* 0x008e680000000200 */
[----:B------:R-:W2:Y:S04]  /*6f50*/  LDSM.16.M88.4 R120, [R4+0x2000] ;  /* 0x002000000478783b */ /* 0x000ea80000000200 */
[----:B------:R-:W3:Y:S04]  /*6f60*/  LDSM.16.M88.4 R124, [R4+0x4000] ;  /* 0x00400000047c783b */ /* 0x000ee80000000200 */
[----:B------:R-:W4:Y:S01]  /*6f70*/  LDSM.16.M88.4 R128, [R4+0x6000] ;  /* 0x006000000480783b */ /* 0x000f220000000200 */
[C---:B-1----:R-:W-:Y:S08]  /*6f80*/  HMMA.1688.F32.TF32 R68, R144.reuse, R116, R68 ;  /* 0x000000749044723c */ /* 0x042ff00000081044 */
[C---:B--2---:R-:W-:Y:S08]  /*6f90*/  HMMA.1688.F32.TF32 R72, R144.reuse, R120, R72 ;  /* 0x000000789048723c */ /* 0x044ff00000081048 */
[C---:B---3--:R-:W-:Y:S08]  /*6fa0*/  HMMA.1688.F32.TF32 R76, R144.reuse, R124, R76 ;  /* 0x0000007c904c723c */ /* 0x048ff0000008104c */
[----:B----4-:R-:W-:Y:S01]  /*6fb0*/  HMMA.1688.F32.TF32 R80, R144, R128, R80 ;  /* 0x000000809050723c */ /* 0x010fe20000081050 */
[----:B------:R-:W-:Y:S04]  /*6fc0*/  LDS R144, [R157+0x8000] ;  /* 0x008000009d907984 */ /* 0x000fe80000000800 */
[----:B------:R-:W-:Y:S04]  /*6fd0*/  LDS R146, [R157+0x8400] ;  /* 0x008400009d927984 */ /* 0x000fe80000000800 */
[----:B------:R-:W-:Y:S04]  /*6fe0*/  LDS R145, [R156+0x8000] ;  /* 0x008000009c917984 */ /* 0x000fe80000000800 */
[----:B------:R-:W1:Y:S02]  /*6ff0*/  LDS R147, [R156+0x8400] ;  /* 0x008400009c937984 */ /* 0x000e640000000800 */
[C---:B-1----:R-:W-:Y:S08]  /*7000*/  HMMA.1688.F32.TF32 R84, R144.reuse, R116, R84 ;  /* 0x000000749054723c */ /* 0x042ff00000081054 */
[C---:B------:R-:W-:Y:S08]  /*7010*/  HMMA.1688.F32.TF32 R88, R144.reuse, R120, R88 ;  /* 0x000000789058723c */ /* 0x040ff00000081058 */
[C---:B------:R-:W-:Y:S08]  /*7020*/  HMMA.1688.F32.TF32 R92, R144.reuse, R124, R92 ;  /* 0x0000007c905c723c */ /* 0x040ff0000008105c */
[----:B------:R-:W-:Y:S01]  /*7030*/  HMMA.1688.F32.TF32 R96, R144, R128, R96 ;  /* 0x000000809060723c */ /* 0x000fe20000081060 */
[----:B------:R-:W-:Y:S04]  /*7040*/  LDS R144, [R3+0x8080] ;  /* 0x0080800003907984 */ /* 0x000fe80000000800 */
[----:B------:R-:W-:Y:S04]  /*7050*/  LDS R146, [R3+0x8480] ;  /* 0x0084800003927984 */ /* 0x000fe80000000800 */
[----:B------:R-:W-:Y:S04]  /*7060*/  LDS R145, [R158+0x8080] ;  /* 0x008080009e917984 */ /* 0x000fe80000000800 */
[----:B------:R-:W1:Y:S04]  /*7070*/  LDS R147, [R158+0x8480] ;  /* 0x008480009e937984 */ /* 0x000e680000000800 */
[----:B------:R-:W-:Y:S01]  /*7080*/  LDS R158, [R3+0x8c00] ;  /* 0x008c0000039e7984 */ /* 0x000fe20000000800 */
        /* <DEDUP_REMOVED lines=9> */
[C---:B-1----:R-:W-:Y:S07]  /*7120*/  HMMA.1688.F32.TF32 R60, R144.reuse, R120, R60 ;  /* 0x00000078903c723c */ /* 0x042fee000008103c */
[C---:B------:R-:W-:Y:S01]  /*7130*/  LOP3.LUT R121, R3.reuse, 0x20, RZ, 0x3c, !PT ;  /* 0x0000002003797812 */ /* 0x040fe200078e3cff */
[C---:B------:R-:W-:Y:S04]  /*7140*/  HMMA.1688.F32.TF32 R64, R144.reuse, R116, R64 ;  /* 0x000000749040723c */ /* 0x040fe80000081040 */
[----:B------:R-:W-:Y:S03]  /*7150*/  LDS R157, [R121+0x8800] ;  /* 0x00880000799d7984 */ /* 0x000fe60000000800 */
[C---:B------:R-:W-:Y:S01]  /*7160*/  LOP3.LUT R116, R3.reuse, 0x40, RZ, 0x3c, !PT ;  /* 0x0000004003747812 */ /* 0x040fe200078e3cff */
[----:B------:R-:W1:Y:S01]  /*7170*/  LDS R159, [R121+0x8c00] ;  /* 0x008c0000799f7984 */ /* 0x000e620000000800 */
[C---:B------:R-:W-:Y:S01]  /*7180*/  LOP3.LUT R117, R3.reuse, 0x60, RZ, 0x3c, !PT ;  /* 0x0000006003757812 */ /* 0x040fe200078e3cff */
[C---:B------:R-:W-:Y:S08]  /*7190*/  HMMA.1688.F32.TF32 R56, R144.reuse, R124, R56 ;  /* 0x0000007c9038723c */ /* 0x040ff00000081038 */
[----:B------:R-:W-:Y:S01]  /*71a0*/  HMMA.1688.F32.TF32 R52, R144, R128, R52 ;  /* 0x000000809034723c */ /* 0x000fe20000081034 */
[----:B------:R-:W-:Y:S04]  /*71b0*/  LDS R144, [R116+0x8800] ;  /* 0x0088000074907984 */ /* 0x000fe80000000800 */
[----:B------:R-:W-:Y:S04]  /*71c0*/  LDS R146, [R116+0x8c00] ;  /* 0x008c000074927984 */ /* 0x000fe80000000800 */
[----:B------:R-:W-:Y:S04]  /*71d0*/  LDS R145, [R117+0x8800] ;  /* 0x0088000075917984 */ /* 0x000fe80000000800 */
[----:B------:R-:W2:Y:S01]  /*71e0*/  LDS R147, [R117+0x8c00] ;  /* 0x008c000075937984 */ /* 0x000ea20000000800 */
[C---:B-1----:R-:W-:Y:S08]  /*71f0*/  HMMA.1688.F32.TF32 R68, R156.reuse, R118, R68 ;  /* 0x000000769c44723c */ /* 0x042ff00000081044 */
[C---:B------:R-:W-:Y:S08]  /*7200*/  HMMA.1688.F32.TF32 R72, R156.reuse, R122, R72 ;  /* 0x0000007a9c48723c */ /* 0x040ff00000081048 */
[C---:B------:R-:W-:Y:S08]  /*7210*/  HMMA.1688.F32.TF32 R76, R156.reuse, R126, R76 ;  /* 0x0000007e9c4c723c */ /* 0x040ff0000008104c */
[----:B------:R-:W-:Y:S01]  /*7220*/  HMMA.1688.F32.TF32 R80, R156, R130, R80 ;  /* 0x000000829c50723c */ /* 0x000fe20000081050 */
[----:B------:R-:W-:Y:S04]  /*7230*/  LDS R156, [R3+0x8880] ;  /* 0x00888000039c7984 */ /* 0x000fe80000000800 */
[----:B------:R-:W-:Y:S03]  /*7240*/  LDS R158, [R3+0x8c80] ;  /* 0x008c8000039e7984 */ /* 0x000fe60000000800 */
[C---:B--2---:R-:W-:Y:S01]  /*7250*/  HMMA.1688.F32.TF32 R84, R144.reuse, R118, R84 ;  /* 0x000000769054723c */ /* 0x044fe20000081054 */
[----:B------:R-:W-:Y:S04]  /*7260*/  LDS R157, [R121+0x8880] ;  /* 0x00888000799d7984 */ /* 0x000fe80000000800 */
[----:B------:R-:W1:Y:S03]  /*7270*/  LDS R159, [R121+0x8c80] ;  /* 0x008c8000799f7984 */ /* 0x000e660000000800 */
[C---:B------:R-:W-:Y:S08]  /*7280*/  HMMA.1688.F32.TF32 R88, R144.reuse, R122, R88 ;  /* 0x0000007a9058723c */ /* 0x040ff00000081058 */
        /* <DEDUP_REMOVED lines=10> */
[----:B------:R-:W-:Y:S06]  /*7330*/  LDS R156, [R3+0x9800] ;  /* 0x00980000039c7984 */ /* 0x000fec0000000800 */
[C---:B------:R-:W-:Y:S01]  /*7340*/  LOP3.LUT R157, R3.reuse, 0x20, RZ, 0x3c, !PT ;  /* 0x00000020039d7812 */ /* 0x040fe200078e3cff */
[----:B--2---:R-:W-:Y:S01]  /*7350*/  HMMA.1688.F32.TF32 R116, R144, R118, R64 ;  /* 0x000000769074723c */ /* 0x004fe20000081040 */
[----:B------:R-:W-:Y:S01]  /*7360*/  LDSM.16.M88.4 R64, [R5+0x6000] ;  /* 0x006000000540783b */ /* 0x000fe20000000200 */
[----:B------:R-:W-:-:S02]  /*7370*/  LOP3.LUT R158, R3, 0x40, RZ, 0x3c, !PT ;  /* 0x00000040039e7812 */ /* 0x000fc400078e3cff */
[----:B------:R-:W-:-:S04]  /*7380*/  LOP3.LUT R159, R3, 0x60, RZ, 0x3c, !PT ;  /* 0x00000060039f7812 */ /* 0x000fc800078e3cff */
[C---:B------:R-:W-:Y:S01]  /*7390*/  HMMA.1688.F32.TF32 R120, R144.reuse, R122, R60 ;  /* 0x0000007a9078723c */ /* 0x040fe2000008103c */
[----:B------:R-:W-:Y:S07]  /*73a0*/  LDSM.16.M88.4 R60, [R5+0x4000] ;  /* 0x00400000053c783b */ /* 0x000fee0000000200 */
[C---:B------:R-:W-:Y:S01]  /*73b0*/  HMMA.1688.F32.TF32 R124, R144.reuse, R126, R56 ;  /* 0x0000007e907c723c */ /* 0x040fe20000081038 */
[----:B------:R-:W-:Y:S07]  /*73c0*/  LDSM.16.M88.4 R56, [R5+0x2000] ;  /* 0x002000000538783b */ /* 0x000fee0000000200 */
[----:B------:R-:W-:Y:S01]  /*73d0*/  HMMA.1688.F32.TF32 R128, R144, R130, R52 ;  /* 0x000000829080723c */ /* 0x000fe20000081034 */
[----:B------:R-:W-:Y:S04]  /*73e0*/  LDS R144, [R3+0x9000] ;  /* 0x0090000003907984 */ /* 0x000fe80000000800 */
[----:B------:R-:W-:Y:S04]  /*73f0*/  LDS R146, [R3+0x9400] ;  /* 0x0094000003927984 */ /* 0x000fe80000000800 */
[----:B------:R-:W-:Y:S04]  /*7400*/  LDS R145, [R157+0x9000] ;  /* 0x009000009d917984 */ /* 0x000fe80000000800 */
[----:B------:R-:W1:Y:S04]  /*7410*/  LDS R147, [R157+0x9400] ;  /* 0x009400009d937984 */ /* 0x000e680000000800 */
[----:B------:R-:W2:Y:S01]  /*7420*/  LDSM.16.M88.4 R52, [R5] ;  /* 0x000000000534783b */ /* 0x000ea20000000200 */
[C---:B-1----:R-:W-:Y:S08]  /*7430*/  HMMA.1688.F32.TF32 R72, R144.reuse, R56, R72 ;  /* 0x000000389048723c */ /* 0x042ff00000081048 */
[C---:B--2---:R-:W-:Y:S08]  /*7440*/  HMMA.1688.F32.TF32 R68, R144.reuse, R52, R68 ;  /* 0x000000349044723c */ /* 0x044ff00000081044 */
[C---:B------:R-:W-:Y:S08]  /*7450*/  HMMA.1688.F32.TF32 R76, R144.reuse, R60, R76 ;  /* 0x0000003c904c723c */ /* 0x040ff0000008104c */
[----:B------:R-:W-:Y:S01]  /*7460*/  HMMA.1688.F32.TF32 R80, R144, R64, R80 ;  /* 0x000000409050723c */ /* 0x000fe20000081050 */
        /* <DEDUP_REMOVED lines=69> */
[----:B------:R-:W2:Y:S01]  /*78c0*/  LDSM.16.M88.4 R64, [R4+0x4080] ;  /* 0x004080000440783b */ /* 0x000ea20000000200 */
[C---:B-1----:R-:W-:Y:S08]  /*78d0*/  HMMA.1688.F32.TF32 R68, R144.reuse, R52, R68 ;  /* 0x000000349044723c */ /* 0x042ff00000081044 */
[C---:B------:R-:W-:Y:S08]  /*78e0*/  HMMA.1688.F32.TF32 R72, R144.reuse, R56, R72 ;  /* 0x000000389048723c */ /* 0x040ff00000081048 */
[C---:B--2---:R-:W-:Y:S08]  /*78f0*/  HMMA.1688.F32.TF32 R76, R144.reuse, R64, R76 ;  /* 0x00000040904c723c */ /* 0x044ff0000008104c */
        /* <DEDUP_REMOVED lines=102> */
[----:B------:R-:W-:Y:S01]  /*7f60*/  LOP3.LUT R65, R3, 0x60, RZ, 0x3c, !PT ;  /* 0x0000006003417812 */ /* 0x000fe200078e3cff */
        /* <DEDUP_REMOVED lines=26> */
[----:B------:R-:W3:Y:S04]  /*8110*/  LDL R157, [R1+0x19c] ;  /* 0x00019c00019d7983 */ /* 0x000ee80000100800 */
[----:B------:R-:W4:Y:S04]  /*8120*/  LDL.LU R158, [R1+0x48] ;  /* 0x00004800019e7983 */ /* 0x000f280000300800 */
[----:B------:R-:W5:Y:S01]  /*8130*/  LDL.LU R159, [R1+0x84] ;  /* 0x00008400019f7983 */ /* 0x000f620000300800 */
[----:B--2---:R-:W-:Y:S01]  /*8140*/  HMMA.1688.F32.TF32 R56, R144, R58, R124 ;  /* 0x0000003a9038723c */ /* 0x004fe2000008107c */
[----:B------:R-:W-:-:S02]  /*8150*/  LOP3.LUT R156, R230, 0x4, RZ, 0xfc, !PT ;  /* 0x00000004e69c7812 */ /* 0x000fc400078efcff */
[----:B------:R-:W2:Y:S01]  /*8160*/  LDL.LU R125, [R1+0x40] ;  /* 0x00004000017d7983 */ /* 0x000ea20000300800 */
[----:B------:R-:W-:Y:S02]  /*8170*/  ISETP.GE.AND P1, PT, R230, UR5, PT ;  /* 0x00000005e6007c0c */ /* 0x000fe4000bf26270 */
[----:B------:R-:W-:Y:S01]  /*8180*/  ISETP.GE.AND P2, PT, R156, UR5, PT ;  /* 0x000000059c007c0c */ /* 0x000fe2000bf46270 */
[----:B------:R-:W2:Y:S01]  /*8190*/  LDL.LU R124, [R1+0x7c] ;  /* 0x00007c00017c7983 */ /* 0x000ea20000300800 */
[C---:B------:R-:W-:Y:S03]  /*81a0*/  HMMA.1688.F32.TF32 R60, R144.reuse, R62, R120 ;  /* 0x0000003e903c723c */ /* 0x040fe60000081078 */
[----:B------:R-:W2:Y:S04]  /*81b0*/  LDL.LU R122, [R1+0x38] ;  /* 0x00003800017a7983 */ /* 0x000ea80000300800 */
[----:B------:R-:W2:Y:S01]  /*81c0*/  LDL.LU R120, [R1+0x74] ;  /* 0x0000740001787983 */ /* 0x000ea20000300800 */
[C---:B------:R-:W-:Y:S03]  /*81d0*/  HMMA.1688.F32.TF32 R64, R144.reuse, R66, R116 ;  /* 0x000000429040723c */ /* 0x040fe60000081074 */
[----:B------:R-:W2:Y:S04]  /*81e0*/  LDL.LU R121, [R1+0x30] ;  /* 0x0000300001797983 */ /* 0x000ea80000300800 */
[----:B------:R-:W2:Y:S01]  /*81f0*/  LDL.LU R119, [R1+0x70] ;  /* 0x0000700001777983 */ /* 0x000ea20000300800 */
[----:B------:R-:W-:Y:S01]  /*8200*/  SEL R117, RZ, 0x4, P1 ;  /* 0x00000004ff757807 */ /* 0x000fe20000800000 */
[----:B------:R-:W-:Y:S01]  /*8210*/  IMAD.WIDE R228, R233, 0x4, R228 ;  /* 0x00000004e9e47825 */ /* 0x000fe200078e02e4 */
[----:B------:R-:W-:Y:S01]  /*8220*/  LOP3.LUT R156, R230, 0x8, RZ, 0xfc, !PT ;  /* 0x00000008e69c7812 */ /* 0x000fe200078efcff */
[----:B------:R-:W-:Y:S01]  /*8230*/  HMMA.1688.F32.TF32 R52, R144, R54, R128 ;  /* 0x000000369034723c */ /* 0x000fe20000081080 */
[----:B------:R-:W-:-:S02]  /*8240*/  SEL R116, RZ, 0x4, P2 ;  /* 0x00000004ff747807 */ /* 0x000fc40001000000 */
[----:B------:R-:W-:Y:S01]  /*8250*/  ISETP.GE.AND P3, PT, R156, UR5, PT ;  /* 0x000000059c007c0c */ /* 0x000fe2000bf66270 */
[----:B------:R-:W-:Y:S01]  /*8260*/  IMAD.WIDE R224, R233, 0x4, R224 ;  /* 0x00000004e9e07825 */ /* 0x000fe200078e02e0 */
[C---:B------:R-:W-:Y:S01]  /*8270*/  LOP3.LUT R123, R230.reuse, 0x14, RZ, 0xfc, !PT ;  /* 0x00000014e67b7812 */ /* 0x040fe200078efcff */
[----:B------:R-:W-:Y:S01]  /*8280*/  BAR.SYNC.DEFER_BLOCKING 0x0 ;  /* 0x0000000000007b1d */ /* 0x000fe20000010000 */
[----:B---3--:R-:W-:Y:S02]  /*8290*/  ISETP.LE.AND P0, PT, R157, UR4, PT ;  /* 0x000000049d007c0c */ /* 0x008fe4000bf03270 */
[----:B------:R-:W-:Y:S02]  /*82a0*/  LOP3.LUT R157, R230, 0xc, RZ, 0xfc, !PT ;  /* 0x0000000ce69d7812 */ /* 0x000fe400078efcff */
[----:B------:R-:W-:Y:S02]  /*82b0*/  SEL R117, R117, RZ, !P0 ;  /* 0x000000ff75757207 */ /* 0x000fe40004000000 */
[----:B------:R-:W-:-:S02]  /*82c0*/  SEL R116, R116, RZ, !P0 ;  /* 0x000000ff74747207 */ /* 0x000fc40004000000 */
[----:B------:R-:W-:Y:S02]  /*82d0*/  ISETP.GE.AND P4, PT, R157, UR5, PT ;  /* 0x000000059d007c0c */ /* 0x000fe4000bf86270 */
[----:B------:R-:W-:Y:S02]  /*82e0*/  ISETP.NE.U32.AND P1, PT, R117, RZ, PT ;  /* 0x000000ff7500720c */ /* 0x000fe40003f25070 */
[----:B------:R-:W-:Y:S02]  /*82f0*/  SEL R117, RZ, 0x4, P3 ;  /* 0x00000004ff757807 */ /* 0x000fe40001800000 */
[----:B------:R-:W-:Y:S02]  /*8300*/  ISETP.NE.U32.AND P2, PT, R116, RZ, PT ;  /* 0x000000ff7400720c */ /* 0x000fe40003f45070 */
[----:B------:R-:W-:Y:S02]  /*8310*/  SEL R116, RZ, 0x4, P4 ;  /* 0x00000004ff747807 */ /* 0x000fe40002000000 */
[----:B------:R-:W-:-:S02]  /*8320*/  SEL R117, R117, RZ, !P0 ;  /* 0x000000ff75757207 */ /* 0x000fc40004000000 */
[----:B------:R-:W-:Y:S02]  /*8330*/  SEL R116, R116, RZ, !P0 ;  /* 0x000000ff74747207 */ /* 0x000fe40004000000 */
[----:B------:R-:W-:Y:S01]  /*8340*/  ISETP.NE.U32.AND P5, PT, R117, RZ, PT ;  /* 0x000000ff7500720c */ /* 0x000fe20003fa5070 */
[----:B----4-:R-:W-:Y:S01]  /*8350*/  IMAD.MOV.U32 R117, RZ, RZ, R158 ;  /* 0x000000ffff757224 */ /* 0x010fe200078e009e */
[----:B------:R-:W-:Y:S01]  /*8360*/  ISETP.NE.U32.AND P3, PT, R116, RZ, PT ;  /* 0x000000ff7400720c */ /* 0x000fe20003f65070 */
[----:B-----5:R-:W-:Y:S01]  /*8370*/  IMAD.MOV.U32 R116, RZ, RZ, R159 ;  /* 0x000000ffff747224 */ /* 0x020fe200078e009f */
[----:B------:R-:W-:Y:S01]  /*8380*/  LOP3.LUT R157, R230, 0x10, RZ, 0xfc, !PT ;  /* 0x00000010e69d7812 */ /* 0x000fe200078efcff */
[----:B------:R-:W-:Y:S01]  /*8390*/  @!PT LDS RZ, [RZ] ;  /* 0x00000000fffff984 */ /* 0x000fe20000000800 */
[----:B------:R-:W-:Y:S01]  /*83a0*/  @!PT LDS RZ, [RZ] ;  /* 0x00000000fffff984 */ /* 0x000fe20000000800 */
[----:B------:R-:W-:Y:S01]  /*83b0*/  @!PT LDS RZ, [RZ] ;  /* 0x00000000fffff984 */ /* 0x000fe20000000800 */
[----:B------:R1:W-:Y:S02]  /*83c0*/  LDGSTS.E [R0+0x8000], [R228.64], P1 ;  /* 0x08000000e4007fae */ /* 0x0003e40008921846 */
[----:B------:R-:W-:Y:S01]  /*83d0*/  IMAD.WIDE R116, R233, 0x4, R116 ;  /* 0x00000004e9747825 */ /* 0x000fe200078e0274 */
[----:B------:R-:W-:Y:S01]  /*83e0*/  ISETP.GE.AND P4, PT, R157, UR5, PT ;  /* 0x000000059d007c0c */ /* 0x000fe2000bf86270 */
[----:B------:R1:W-:Y:S01]  /*83f0*/  LDGSTS.E [R0+0x8400], [R224.64], P2 ;  /* 0x08400000e0007fae */ /* 0x0003e20009121846 */
[----:B------:R-:W-:-:S03]  /*8400*/  ISETP.GE.AND P1, PT, R123, UR5, PT ;  /* 0x000000057b007c0c */ /* 0x000fc6000bf26270 */
[----:B------:R2:W-:Y:S01]  /*8410*/  STL [R1+0x84], R116 ;  /* 0x0000847401007387 */ /* 0x0005e20000100800 */
[----:B------:R-:W-:-:S03]  /*8420*/  SEL R118, RZ, 0x4, P4 ;  /* 0x00000004ff767807 */ /* 0x000fc60002000000 */
[----:B------:R2:W-:Y:S04]  /*8430*/  LDGSTS.E [R0+0x8800], [R116.64], P5 ;  /* 0x0880000074007fae */ /* 0x0005e8000a921846 */
[----:B------:R3:W-:Y:S04]  /*8440*/  STL [R1+0x48], R117 ;  /* 0x0000487501007387 */ /* 0x0007e80000100800 */
[----:B------:R-:W4:Y:S01]  /*8450*/  LDL.LU R127, [R1+0x28] ;  /* 0x00002800017f7983 */ /* 0x000f220000300800 */
[----:B--2---:R-:W-:-:S03]  /*8460*/  IMAD.MOV.U32 R116, RZ, RZ, R124 ;  /* 0x000000ffff747224 */ /* 0x004fc600078e007c */
[----:B------:R-:W2:Y:S01]  /*8470*/  LDL.LU R123, [R1+0x68] ;  /* 0x00006800017b7983 */ /* 0x000ea20000300800 */
[----:B---3--:R-:W-:Y:S01]  /*8480*/  IMAD.MOV.U32 R117, RZ, RZ, R125 ;  /* 0x000000ffff757224 */ /* 0x008fe200078e007d */
[----:B------:R-:W-:-:S03]  /*8490*/  SEL R118, R118, RZ, !P0 ;  /* 0x000000ff76767207 */ /* 0x000fc60004000000 */
[----:B------:R-:W-:Y:S01]  /*84a0*/  IMAD.WIDE R116, R233, 0x4, R116 ;  /* 0x00000004e9747825 */ /* 0x000fe200078e0274 */
[----:B------:R-:W-:-:S04]  /*84b0*/  ISETP.NE.U32.AND P2, PT, R118, RZ, PT ;  /* 0x000000ff7600720c */ /* 0x000fc80003f45070 */
[----:B------:R3:W-:Y:S01]  /*84c0*/  STL [R1+0x7c], R116 ;  /* 0x00007c7401007387 */ /* 0x0007e20000100800 */
[----:B------:R-:W-:-:S03]  /*84d0*/  SEL R118, RZ, 0x4, P1 ;  /* 0x00000004ff767807 */ /* 0x000fc60000800000 */
[----:B------:R3:W-:Y:S01]  /*84e0*/  LDGSTS.E [R0+0x8c00], [R116.64], P3 ;  /* 0x08c0000074007fae */ /* 0x0007e20009921846 */
[----:B------:R-:W-:-:S03]  /*84f0*/  LOP3.LUT R124, R230, 0x18, RZ, 0xfc, !PT ;  /* 0x00000018e67c7812 */ /* 0x000fc600078efcff */
[----:B------:R5:W-:Y:S04]  /*8500*/  STL [R1+0x40], R117 ;  /* 0x0000407501007387 */ /* 0x000be80000100800 */
[----:B------:R-:W2:Y:S01]  /*8510*/  LDL.LU R126, [R1+0x20] ;  /* 0x00002000017e7983 */ /* 0x000ea20000300800 */
[----:B---3--:R-:W-:-:S03]  /*8520*/  IMAD.MOV.U32 R116, RZ, RZ, R120 ;  /* 0x000000ffff747224 */ /* 0x008fc600078e0078 */
[----:B------:R-:W3:Y:S01]  /*8530*/  LDL.LU R125, [R1+0x60] ;  /* 0x00006000017d7983 */ /* 0x000ee20000300800 */
[----:B-----5:R-:W-:Y:S01]  /*8540*/  IMAD.MOV.U32 R117, RZ, RZ, R122 ;  /* 0x000000ffff757224 */ /* 0x020fe200078e007a */
[----:B------:R-:W-:-:S03]  /*8550*/  SEL R118, R118, RZ, !P0 ;  /* 0x000000ff76767207 */ /* 0x000fc60004000000 */
[----:B------:R-:W-:Y:S01]  /*8560*/  IMAD.WIDE R116, R233, 0x4, R116 ;  /* 0x00000004e9747825 */ /* 0x000fe200078e0274 */
[----:B------:R-:W-:Y:S02]  /*8570*/  ISETP.GE.AND P1, PT, R124, UR5, PT ;  /* 0x000000057c007c0c */ /* 0x000fe4000bf26270 */
[----:B------:R-:W-:Y:S02]  /*8580*/  LOP3.LUT R120, R230, 0x1c, RZ, 0xfc, !PT ;  /* 0x0000001ce6787812 */ /* 0x000fe400078efcff */
[----:B------:R-:W-:Y:S01]  /*8590*/  ISETP.NE.U32.AND P3, PT, R118, RZ, PT ;  /* 0x000000ff7600720c */ /* 0x000fe20003f65070 */
[----:B------:R5:W-:Y:S01]  /*85a0*/  STL [R1+0x74], R116 ;  /* 0x0000747401007387 */ /* 0x000be20000100800 */
[----:B------:R-:W-:Y:S02]  /*85b0*/  SEL R118, RZ, 0x4, P1 ;  /* 0x00000004ff767807 */ /* 0x000fe40000800000 */
[----:B------:R-:W-:Y:S01]  /*85c0*/  ISETP.GE.AND P1, PT, R120, UR5, PT ;  /* 0x0000000578007c0c */ /* 0x000fe2000bf26270 */
[----:B------:R1:W-:Y:S04]  /*85d0*/  STL [R1+0x38], R117 ;  /* 0x0000387501007387 */ /* 0x0003e80000100800 */
[----:B------:R5:W-:Y:S04]  /*85e0*/  LDGSTS.E [R0+0x9000], [R116.64], P2 ;  /* 0x0900000074007fae */ /* 0x000be80009121846 */
[----:B------:R-:W3:Y:S04]  /*85f0*/  LDL.LU R122, [R1+0x18] ;  /* 0x00001800017a7983 */ /* 0x000ee80000300800 */
[----:B------:R-:W3:Y:S01]  /*8600*/  LDL.LU R120, [R1+0x5c] ;  /* 0x00005c0001787983 */ /* 0x000ee20000300800 */
[----:B-----5:R-:W-:-:S02]  /*8610*/  IMAD.MOV.U32 R116, RZ, RZ, R119 ;  /* 0x000000ffff747224 */ /* 0x020fc400078e0077 */
[----:B-1----:R-:W-:Y:S01]  /*8620*/  IMAD.MOV.U32 R117, RZ, RZ, R121 ;  /* 0x000000ffff757224 */ /* 0x002fe200078e0079 */
[----:B------:R-:W-:Y:S02]  /*8630*/  SEL R118, R118, RZ, !P0 ;  /* 0x000000ff76767207 */ /* 0x000fe40004000000 */
[----:B------:R-:W-:Y:S01]  /*8640*/  LOP3.LUT R119, R230, 0x20, RZ, 0xfc, !PT ;  /* 0x00000020e6777812 */ /* 0x000fe200078efcff */
[----:B------:R-:W-:Y:S01]  /*8650*/  IMAD.WIDE R116, R233, 0x4, R116 ;  /* 0x00000004e9747825 */ /* 0x000fe200078e0274 */
[----:B------:R-:W-:Y:S02]  /*8660*/  ISETP.NE.U32.AND P2, PT, R118, RZ, PT ;  /* 0x000000ff7600720c */ /* 0x000fe40003f45070 */
[----:B------:R-:W-:Y:S02]  /*8670*/  SEL R118, RZ, 0x4, P1 ;  /* 0x00000004ff767807 */ /* 0x000fe40000800000 */
[----:B------:R-:W-:Y:S01]  /*8680*/  STL [R1+0x70], R116 ;  /* 0x0000707401007387 */ /* 0x000fe20000100800 */
[----:B------:R-:W-:-:S03]  /*8690*/  ISETP.GE.AND P1, PT, R119, UR5, PT ;  /* 0x0000000577007c0c */ /* 0x000fc6000bf26270 */
[----:B------:R4:W-:Y:S04]  /*86a0*/  STL [R1+0x30], R117 ;  /* 0x0000307501007387 */ /* 0x0009e80000100800 */
[----:B------:R-:W5:Y:S04]  /*86b0*/  LDL.LU R119, [R1+0x10] ;  /* 0x0000100001777983 */ /* 0x000f680000300800 */
[----:B------:R-:W5:Y:S04]  /*86c0*/  LDL.LU R124, [R1+0x8] ;  /* 0x00000800017c7983 */ /* 0x000f680000300800 */
[----:B------:R-:W5:Y:S01]  /*86d0*/  LDL.LU R121, [R1+0x50] ;  /* 0x0000500001797983 */ /* 0x000f620000300800 */
[----:B------:R-:W-:-:S03]  /*86e0*/  SEL R118, R118, RZ, !P0 ;  /* 0x000000ff76767207 */ /* 0x000fc60004000000 */
[----:B------:R4:W-:Y:S01]  /*86f0*/  LDGSTS.E [R0+0x9400], [R116.64], P3 ;  /* 0x0940000074007fae */ /* 0x0009e20009921846 */
[----:B------:R-:W-:Y:S02]  /*8700*/  ISETP.NE.U32.AND P3, PT, R118, RZ, PT ;  /* 0x000000ff7600720c */ /* 0x000fe40003f65070 */
[----:B------:R-:W-:-:S04]  /*8710*/  SEL R118, RZ, 0x4, P1 ;  /* 0x00000004ff767807 */ /* 0x000fc80000800000 */
[----:B------:R-:W-:Y:S01]  /*8720*/  SEL R118, R118, RZ, !P0 ;  /* 0x000000ff76767207 */ /* 0x000fe20004000000 */
[----:B----4-:R-:W-:Y:S02]  /*8730*/  IMAD.MOV.U32 R117, RZ, RZ, R127 ;  /* 0x000000ffff757224 */ /* 0x010fe400078e007f */
[----:B--2---:R-:W-:Y:S01]  /*8740*/  IMAD.MOV.U32 R116, RZ, RZ, R123 ;  /* 0x000000ffff747224 */ /* 0x004fe200078e007b */
[----:B------:R-:W-:-:S03]  /*8750*/  LOP3.LUT R123, R230, 0x24, RZ, 0xfc, !PT ;  /* 0x00000024e67b7812 */ /* 0x000fc600078efcff */
[----:B------:R-:W-:Y:S01]  /*8760*/  IMAD.WIDE R116, R233, 0x4, R116 ;  /* 0x00000004e9747825 */ /* 0x000fe200078e0274 */
[----:B------:R-:W-:-:S04]  /*8770*/  ISETP.GE.AND P1, PT, R123, UR5, PT ;  /* 0x000000057b007c0c */ /* 0x000fc8000bf26270 */
[----:B------:R3:W-:Y:S04]  /*8780*/  STL [R1+0x68], R116 ;  /* 0x0000687401007387 */ /* 0x0007e80000100800 */
[----:B------:R3:W-:Y:S04]  /*8790*/  LDGSTS.E [R0+0x9800], [R116.64], P2 ;  /* 0x0980000074007fae */ /* 0x0007e80009121846 */
[----:B------:R1:W-:Y:S01]  /*87a0*/  STL [R1+0x28], R117 ;  /* 0x0000287501007387 */ /* 0x0003e20000100800 */
[----:B------:R-:W-:Y:S02]  /*87b0*/  ISETP.NE.U32.AND P2, PT, R118, RZ, PT ;  /* 0x000000ff7600720c */ /* 0x000fe40003f45070 */
[----:B------:R-:W-:Y:S01]  /*87c0*/  SEL R118, RZ, 0x4, P1 ;  /* 0x00000004ff767807 */ /* 0x000fe20000800000 */
[----:B------:R-:W2:Y:S01]  /*87d0*/  LDL.LU R123, [R1+0x58] ;  /* 0x00005800017b7983 */ /* 0x000ea20000300800 */
[----:B---3--:R-:W-:-:S02]  /*87e0*/  IMAD.MOV.U32 R116, RZ, RZ, R125 ;  /* 0x000000ffff747224 */ /* 0x008fc400078e007d */
[----:B-1----:R-:W-:Y:S01]  /*87f0*/  IMAD.MOV.U32 R117, RZ, RZ, R126 ;  /* 0x000000ffff757224 */ /* 0x002fe200078e007e */
[----:B------:R-:W-:-:S03]  /*8800*/  LOP3.LUT R125, R230, 0x28, RZ, 0xfc, !PT ;  /* 0x00000028e67d7812 */ /* 0x000fc600078efcff */
[----:B------:R-:W-:Y:S01]  /*8810*/  IMAD.WIDE R116, R233, 0x4, R116 ;  /* 0x00000004e9747825 */ /* 0x000fe200078e0274 */
[----:B------:R-:W-:Y:S02]  /*8820*/  SEL R118, R118, RZ, !P0 ;  /* 0x000000ff76767207 */ /* 0x000fe40004000000 */
[----:B------:R-:W-:Y:S02]  /*8830*/  ISETP.GE.AND P1, PT, R125, UR5, PT ;  /* 0x000000057d007c0c */ /* 0x000fe4000bf26270 */
[----:B------:R1:W-:Y:S04]  /*8840*/  STL [R1+0x60], R116 ;  /* 0x0000607401007387 */ /* 0x0003e80000100800 */
[----:B------:R1:W-:Y:S01]  /*8850*/  LDGSTS.E [R0+0x9c00], [R116.64], P3 ;  /* 0x09c0000074007fae */ /* 0x0003e20009921846 */
[----:B------:R-:W-:-:S03]  /*8860*/  ISETP.NE.U32.AND P3, PT, R118, RZ, PT ;  /* 0x000000ff7600720c */ /* 0x000fc60003f65070 */
[----:B------:R3:W-:Y:S01]  /*8870*/  STL [R1+0x20], R117 ;  /* 0x0000207501007387 */ /* 0x0007e20000100800 */
[----:B------:R-:W-:Y:S01]  /*8880*/  SEL R118, RZ, 0x4, P1 ;  /* 0x00000004ff767807 */ /* 0x000fe20000800000 */
[----:B-1----:R-:W-:Y:S02]  /*8890*/  IMAD.MOV.U32 R116, RZ, RZ, R120 ;  /* 0x000000ffff747224 */ /* 0x002fe400078e0078 */
[----:B---3--:R-:W-:Y:S01]  /*88a0*/  IMAD.MOV.U32 R117, RZ, RZ, R122 ;  /* 0x000000ffff757224 */ /* 0x008fe200078e007a */
[----:B------:R-:W-:-:S03]  /*88b0*/  SEL R118, R118, RZ, !P0 ;  /* 0x000000ff76767207 */ /* 0x000fc60004000000 */
[----:B------:R-:W-:-:S05]  /*88c0*/  IMAD.WIDE R116, R233, 0x4, R116 ;  /* 0x00000004e9747825 */ /* 0x000fca00078e0274 */
[----:B------:R1:W-:Y:S01]  /*88d0*/  LDGSTS.E [R0+0xa000], [R116.64], P2 ;  /* 0x0a00000074007fae */ /* 0x0003e20009121846 */
[----:B------:R-:W-:-:S03]  /*88e0*/  ISETP.NE.U32.AND P2, PT, R118, RZ, PT ;  /* 0x000000ff7600720c */ /* 0x000fc60003f45070 */
[----:B------:R-:W-:Y:S04]  /*88f0*/  STL [R1+0x5c], R116 ;  /* 0x00005c7401007387 */ /* 0x000fe80000100800 */
[----:B------:R1:W-:Y:S01]  /*8900*/  STL [R1+0x18], R117 ;  /* 0x0000187501007387 */ /* 0x0003e20000100800 */
[----:B------:R-:W-:-:S03]  /*8910*/  LOP3.LUT R120, R230, 0x2c, RZ, 0xfc, !PT ;  /* 0x0000002ce6787812 */ /* 0x000fc600078efcff */
[----:B------:R-:W3:Y:S01]  /*8920*/  LDL.LU R122, [R1+0x4c] ;  /* 0x00004c00017a7983 */ /* 0x000ee20000300800 */
[----:B-----5:R-:W-:Y:S02]  /*8930*/  IMAD.MOV.U32 R118, RZ, RZ, R119 ;  /* 0x000000ffff767224 */ /* 0x020fe400078e0077 */
[----:B------:R-:W-:Y:S02]  /*8940*/  IMAD.MOV.U32 R119, RZ, RZ, R246 ;  /* 0x000000ffff777224 */ /* 0x000fe400078e00f6 */
[----:B-1----:R-:W-:Y:S02]  /*8950*/  IMAD.MOV.U32 R117, RZ, RZ, R124 ;  /* 0x000000ffff757224 */ /* 0x002fe400078e007c */
[----:B------:R-:W-:Y:S02]  /*8960*/  IMAD.MOV.U32 R116, RZ, RZ, R121 ;  /* 0x000000ffff747224 */ /* 0x000fe400078e0079 */
[----:B------:R-:W-:Y:S01]  /*8970*/  IMAD.WIDE R118, R233, 0x4, R118 ;  /* 0x00000004e9767825 */ /* 0x000fe200078e0276 */
[----:B------:R-:W-:-:S02]  /*8980*/  ISETP.GE.AND P1, PT, R120, UR5, PT ;  /* 0x0000000578007c0c */ /* 0x000fc4000bf26270 */
[----:B------:R-:W-:Y:S01]  /*8990*/  LOP3.LUT R121, R230, 0x30, RZ, 0xfc, !PT ;  /* 0x00000030e6797812 */ /* 0x000fe200078efcff */
[----:B------:R-:W-:Y:S01]  /*89a0*/  IMAD.WIDE R116, R233, 0x4, R116 ;  /* 0x00000004e9747825 */ /* 0x000fe200078e0274 */
[----:B------:R-:W-:Y:S01]  /*89b0*/  STL [R1+0x10], R118 ;  /* 0x0000107601007387 */ /* 0x000fe20000100800 */
[----:B------:R-:W-:Y:S02]  /*89c0*/  SEL R120, RZ, 0x4, P1 ;  /* 0x00000004ff787807 */ /* 0x000fe40000800000 */
[----:B------:R-:W-:Y:S01]  /*89d0*/  ISETP.GE.AND P1, PT, R121, UR5, PT ;  /* 0x0000000579007c0c */ /* 0x000fe2000bf26270 */
[----:B------:R-:W-:Y:S04]  /*89e0*/  STL [R1+0x50], R116 ;  /* 0x0000507401007387 */ /* 0x000fe80000100800 */
[----:B------:R1:W-:Y:S04]  /*89f0*/  STL [R1+0x8], R117 ;  /* 0x0000087501007387 */ /* 0x0003e80000100800 */
[----:B------:R-:W4:Y:S01]  /*8a00*/  LDL.LU R121, [R1+0x88] ;  /* 0x0000880001797983 */ /* 0x000f220000300800 */
[----:B------:R-:W-:-:S03]  /*8a10*/  SEL R120, R120, RZ, !P0 ;  /* 0x000000ff78787207 */ /* 0x000fc60004000000 */
[----:B------:R5:W-:Y:S01]  /*8a20*/  LDGSTS.E [R0+0xa400], [R118.64], P3 ;  /* 0x0a40000076007fae */ /* 0x000be20009921846 */
[----:B------:R-:W-:-:S03]  /*8a30*/  ISETP.NE.U32.AND P3, PT, R120, RZ, PT ;  /* 0x000000ff7800720c */ /* 0x000fc60003f65070 */
[----:B------:R1:W-:Y:S01]  /*8a40*/  LDGSTS.E [R0+0xa800], [R116.64], P2 ;  /* 0x0a80000074007fae */ /* 0x0003e20009121846 */
[----:B------:R-:W-:Y:S01]  /*8a50*/  LOP3.LUT R124, R230, 0x34, RZ, 0xfc, !PT ;  /* 0x00000034e67c7812 */ /* 0x000fe200078efcff */
[----:B-1----:R-:W-:Y:S01]  /*8a60*/  IMAD.MOV.U32 R117, RZ, RZ, R251 ;  /* 0x000000ffff757224 */ /* 0x002fe200078e00fb */
[----:B-----5:R-:W-:Y:S02]  /*8a70*/  SEL R118, RZ, 0x4, P1 ;  /* 0x00000004ff767807 */ /* 0x020fe40000800000 */
[----:B------:R-:W-:Y:S02]  /*8a80*/  ISETP.GE.AND P1, PT, R124, UR5, PT ;  /* 0x000000057c007c0c */ /* 0x000fe4000bf26270 */
[----:B------:R-:W-:Y:S01]  /*8a90*/  SEL R118, R118, RZ, !P0 ;  /* 0x000000ff76767207 */ /* 0x000fe20004000000 */
[----:B------:R-:W-:Y:S02]  /*8aa0*/  IMAD.MOV.U32 R246, RZ, RZ, R119 ;  /* 0x000000fffff67224 */ /* 0x000fe400078e0077 */
[----:B------:R-:W-:-:S02]  /*8ab0*/  IMAD.MOV.U32 R119, RZ, RZ, R243 ;  /* 0x000000ffff777224 */ /* 0x000fc400078e00f3 */
[----:B--2---:R-:W-:Y:S01]  /*8ac0*/  IMAD.MOV.U32 R116, RZ, RZ, R123 ;  /* 0x000000ffff747224 */ /* 0x004fe200078e007b */
[----:B------:R-:W-:-:S03]  /*8ad0*/  LOP3.LUT R123, R230, 0x38, RZ, 0xfc, !PT ;  /* 0x00000038e67b7812 */ /* 0x000fc600078efcff */
[----:B------:R-:W-:Y:S01]  /*8ae0*/  IMAD.WIDE R116, R233, 0x4, R116 ;  /* 0x00000004e9747825 */ /* 0x000fe200078e0274 */
[----:B------:R-:W-:-:S03]  /*8af0*/  ISETP.GE.AND P2, PT, R123, UR5, PT ;  /* 0x000000057b007c0c */ /* 0x000fc6000bf46270 */
[----:B------:R-:W-:Y:S01]  /*8b00*/  IMAD.MOV.U32 R251, RZ, RZ, R117 ;  /* 0x000000fffffb7224 */ /* 0x000fe200078e0075 */
[----:B------:R1:W-:Y:S04]  /*8b10*/  LDGSTS.E [R0+0xac00], [R116.64], P3 ;  /* 0x0ac0000074007fae */ /* 0x0003e80009921846 */
[----:B------:R1:W-:Y:S01]  /*8b20*/  STL [R1+0x58], R116 ;  /* 0x0000587401007387 */ /* 0x0003e20000100800 */
[----:B------:R-:W-:Y:S02]  /*8b30*/  ISETP.NE.U32.AND P3, PT, R118, RZ, PT ;  /* 0x000000ff7600720c */ /* 0x000fe40003f65070 */
[----:B------:R-:W-:Y:S02]  /*8b40*/  LOP3.LUT R123, R230, 0x3c, RZ, 0xfc, !PT ;  /* 0x0000003ce67b7812 */ /* 0x000fe400078efcff */
[----:B-1----:R-:W-:-:S02]  /*8b50*/  SEL R117, RZ, 0x4, P1 ;  /* 0x00000004ff757807 */ /* 0x002fc40000800000 */
[----:B------:R-:W-:Y:S02]  /*8b60*/  SEL R116, RZ, 0x4, P2 ;  /* 0x00000004ff747807 */ /* 0x000fe40001000000 */
[----:B------:R-:W-:Y:S02]  /*8b70*/  SEL R117, R117, RZ, !P0 ;  /* 0x000000ff75757207 */ /* 0x000fe40004000000 */
[----:B------:R-:W-:Y:S02]  /*8b80*/  SEL R116, R116, RZ, !P0 ;  /* 0x000000ff74747207 */ /* 0x000fe40004000000 */
[----:B------:R-:W-:Y:S01]  /*8b90*/  ISETP.NE.U32.AND P2, PT, R117, RZ, PT ;  /* 0x000000ff7500720c */ /* 0x000fe20003f45070 */
[----:B------:R-:W-:Y:S01]  /*8ba0*/  IMAD.MOV.U32 R117, RZ, RZ, R244 ;  /* 0x000000ffff757224 */ /* 0x000fe200078e00f4 */
[----:B------:R-:W-:Y:S01]  /*8bb0*/  ISETP.NE.U32.AND P4, PT, R116, RZ, PT ;  /* 0x000000ff7400720c */ /* 0x000fe20003f85070 */
[----:B------:R-:W-:Y:S01]  /*8bc0*/  IMAD.MOV.U32 R116, RZ, RZ, R250 ;  /* 0x000000ffff747224 */ /* 0x000fe200078e00fa */
[----:B------:R-:W-:-:S03]  /*8bd0*/  ISETP.GE.AND P1, PT, R123, UR5, PT ;  /* 0x000000057b007c0c */ /* 0x000fc6000bf26270 */
[----:B------:R-:W-:Y:S01]  /*8be0*/  IMAD.WIDE R116, R233, 0x4, R116 ;  /* 0x00000004e9747825 */ /* 0x000fe200078e0274 */
[----:B------:R-:W-:-:S04]  /*8bf0*/  SEL R120, RZ, 0x4, P1 ;  /* 0x00000004ff787807 */ /* 0x000fc80000800000 */
[----:B------:R-:W-:Y:S01]  /*8c00*/  SEL R120, R120, RZ, !P0 ;  /* 0x000000ff78787207 */ /* 0x000fe20004000000 */
[----:B------:R1:W-:Y:S01]  /*8c10*/  LDGSTS.E [R0+0xb000], [R116.64], P3 ;  /* 0x0b00000074007fae */ /* 0x0003e20009921846 */
[----:B---3--:R-:W-:-:S04]  /*8c20*/  IMAD.MOV.U32 R118, RZ, RZ, R122 ;  /* 0x000000ffff767224 */ /* 0x008fc800078e007a */
[----:B------:R-:W-:-:S05]  /*8c30*/  IMAD.WIDE R118, R233, 0x4, R118 ;  /* 0x00000004e9767825 */ /* 0x000fca00078e0276 */
[----:B------:R4:W-:Y:S01]  /*8c40*/  STL [R1+0x4c], R118 ;  /* 0x00004c7601007387 */ /* 0x0009e20000100800 */
[----:B------:R-:W-:-:S03]  /*8c50*/  IMAD.MOV.U32 R243, RZ, RZ, R119 ;  /* 0x000000fffff37224 */ /* 0x000fc600078e0077 */
[----:B------:R-:W2:Y:S04]  /*8c60*/  LDL.LU R125, [R1+0x44] ;  /* 0x00004400017d7983 */ /* 0x000ea80000300800 */
[----:B------:R-:W3:Y:S01]  /*8c70*/  LDL.LU R124, [R1+0x80] ;  /* 0x00008000017c7983 */ /* 0x000ee20000300800 */
[----:B------:R-:W-:-:S03]  /*8c80*/  IMAD.MOV.U32 R250, RZ, RZ, R116 ;  /* 0x000000fffffa7224 */ /* 0x000fc600078e0074 */
[----:B------:R4:W-:Y:S01]  /*8c90*/  LDGSTS.E [R0+0xb400], [R118.64], P2 ;  /* 0x0b40000076007fae */ /* 0x0009e20009121846 */
[----:B------:R-:W-:Y:S01]  /*8ca0*/  IMAD.MOV.U32 R244, RZ, RZ, R117 ;  /* 0x000000fffff47224 */ /* 0x000fe200078e0075 */
[----:B------:R-:W-:Y:S01]  /*8cb0*/  ISETP.NE.U32.AND P1, PT, R120, RZ, PT ;  /* 0x000000ff7800720c */ /* 0x000fe20003f25070 */
[----:B-1----:R-:W-:Y:S02]  /*8cc0*/  IMAD.MOV.U32 R116, RZ, RZ, R240 ;  /* 0x000000ffff747224 */ /* 0x002fe400078e00f0 */
[----:B------:R-:W-:Y:S02]  /*8cd0*/  IMAD.MOV.U32 R117, RZ, RZ, R239 ;  /* 0x000000ffff757224 */ /* 0x000fe400078e00ef */
[----:B----4-:R-:W-:Y:S02]  /*8ce0*/  IMAD.MOV.U32 R118, RZ, RZ, R121 ;  /* 0x000000ffff767224 */ /* 0x010fe400078e0079 */
[----:B------:R-:W-:Y:S01]  /*8cf0*/  IMAD.MOV.U32 R119, RZ, RZ, R236 ;  /* 0x000000ffff777224 */ /* 0x000fe200078e00ec */
[----:B------:R-:W-:-:S03]  /*8d00*/  LOP3.LUT R121, R230, 0x6, RZ, 0xfc, !PT ;  /* 0x00000006e6797812 */ /* 0x000fc600078efcff */
[----:B------:R-:W-:Y:S01]  /*8d10*/  IMAD.WIDE R118, R233, 0x4, R118 ;  /* 0x00000004e9767825 */ /* 0x000fe200078e0276 */
[----:B------:R-:W-:-:S03]  /*8d20*/  ISETP.GE.AND P2, PT, R121, UR5, PT ;  /* 0x0000000579007c0c */ /* 0x000fc6000bf46270 */
[----:B------:R-:W-:Y:S01]  /*8d30*/  IMAD.WIDE R116, R233, 0x4, R116 ;  /* 0x00000004e9747825 */ /* 0x000fe200078e0274 */
[----:B------:R1:W-:Y:S01]  /*8d40*/  STL [R1+0x88], R118 ;  /* 0x0000887601007387 */ /* 0x0003e20000100800 */
[----:B------:R-:W-:-:S03]  /*8d50*/  LOP3.LUT R122, R230, 0x2, RZ, 0xfc, !PT ;  /* 0x00000002e67a7812 */ /* 0x000fc600078efcff */
[----:B------:R-:W4:Y:S01]  /*8d60*/  LDL.LU R123, [R1+0x3c] ;  /* 0x00003c00017b7983 */ /* 0x000f220000300800 */
[----:B------:R-:W-:Y:S01]  /*8d70*/  IMAD.MOV.U32 R240, RZ, RZ, R116 ;  /* 0x000000fffff07224 */ /* 0x000fe200078e0074 */
[----:B------:R-:W-:Y:S02]  /*8d80*/  LOP3.LUT R121, R230, 0xe, RZ, 0xfc, !PT ;  /* 0x0000000ee6797812 */ /* 0x000fe400078efcff */
[----:B------:R-:W5:Y:S04]  /*8d90*/  LDL.LU R120, [R1+0x78] ;  /* 0x0000780001787983 */ /* 0x000f680000300800 */
[----:B------:R1:W-:Y:S01]  /*8da0*/  LDGSTS.E [R0+0xb800], [R116.64], P4 ;  /* 0x0b80000074007fae */ /* 0x0003e2000a121846 */
[----:B------:R-:W-:-:S03]  /*8db0*/  ISETP.GE.AND P4, PT, R121, UR5, PT ;  /* 0x0000000579007c0c */ /* 0x000fc6000bf86270 */
[----:B------:R1:W-:Y:S01]  /*8dc0*/  LDGSTS.E [R0+0xbc00], [R118.64], P1 ;  /* 0x0bc0000076007fae */ /* 0x0003e20008921846 */
[----:B------:R-:W-:Y:S02]  /*8dd0*/  ISETP.GE.AND P1, PT, R122, UR5, PT ;  /* 0x000000057a007c0c */ /* 0x000fe4000bf26270 */
[C---:B------:R-:W-:Y:S02]  /*8de0*/  LOP3.LUT R122, R230.reuse, 0xa, RZ, 0xfc, !PT ;  /* 0x0000000ae67a7812 */ /* 0x040fe400078efcff */
[----:B-1----:R-:W-:Y:S02]  /*8df0*/  SEL R116, RZ, 0x4, P2 ;  /* 0x00000004ff747807 */ /* 0x002fe40001000000 */
[----:B------:R-:W-:Y:S02]  /*8e00*/  LOP3.LUT R121, R230, 0x12, RZ, 0xfc, !PT ;  /* 0x00000012e6797812 */ /* 0x000fe400078efcff */
[----:B------:R-:W-:Y:S01]  /*8e10*/  SEL R116, R116, RZ, !P0 ;  /* 0x000000ff74747207 */ /* 0x000fe20004000000 */
[----:B------:R-:W-:Y:S01]  /*8e20*/  IMAD.MOV.U32 R236, RZ, RZ, R119 ;  /* 0x000000ffffec7224 */ /* 0x000fe200078e0077 */
[----:B------:R-:W-:Y:S01]  /*8e30*/  ISETP.GE.AND P3, PT, R122, UR5, PT ;  /* 0x000000057a007c0c */ /* 0x000fe2000bf66270 */
[----:B------:R-:W5:Y:S01]  /*8e40*/  LDL.LU R119, [R1+0x34] ;  /* 0x0000340001777983 */ /* 0x000f620000300800 */
[----:B------:R-:W-:-:S02]  /*8e50*/  ISETP.NE.U32.AND P2, PT, R116, RZ, PT ;  /* 0x000000ff7400720c */ /* 0x000fc40003f45070 */
[----:B------:R-:W-:Y:S01]  /*8e60*/  SEL R116, RZ, 0x4, P4 ;  /* 0x00000004ff747807 */ /* 0x000fe20002000000 */
[----:B------:R-:W5:Y:S01]  /*8e70*/  LDL.LU R122, [R1+0x2c] ;  /* 0x00002c00017a7983 */ /* 0x000f620000300800 */
[----:B------:R-:W-:-:S03]  /*8e80*/  ISETP.GE.AND P4, PT, R121, UR5, PT ;  /* 0x0000000579007c0c */ /* 0x000fc6000bf86270 */
[----:B------:R-:W5:Y:S01]  /*8e90*/  LDL.LU R121, [R1+0x6c] ;  /* 0x00006c0001797983 */ /* 0x000f620000300800 */
[----:B------:R-:W-:Y:S01]  /*8ea0*/  IMAD.MOV.U32 R239, RZ, RZ, R117 ;  /* 0x000000ffffef7224 */ /* 0x000fe200078e0075 */
[----:B------:R-:W-:-:S04]  /*8eb0*/  SEL R117, RZ, 0x4, P1 ;  /* 0x00000004ff757807 */ /* 0x000fc80000800000 */
[----:B------:R-:W-:-:S04]  /*8ec0*/  SEL R117, R117, RZ, !P0 ;  /* 0x000000ff75757207 */ /* 0x000fc80004000000 */
[----:B------:R-:W-:Y:S02]  /*8ed0*/  ISETP.NE.U32.AND P1, PT, R117, RZ, PT ;  /* 0x000000ff7500720c */ /* 0x000fe40003f25070 */
[----:B------:R-:W-:Y:S02]  /*8ee0*/  SEL R117, RZ, 0x4, P3 ;  /* 0x00000004ff757807 */ /* 0x000fe40001800000 */
[----:B------:R-:W-:Y:S02]  /*8ef0*/  SEL R116, R116, RZ, !P0 ;  /* 0x000000ff74747207 */ /* 0x000fe40004000000 */
[----:B------:R-:W-:Y:S02]  /*8f00*/  SEL R117, R117, RZ, !P0 ;  /* 0x000000ff75757207 */ /* 0x000fe40004000000 */
[----:B------:R-:W-:Y:S02]  /*8f10*/  ISETP.NE.U32.AND P3, PT, R116, RZ, PT ;  /* 0x000000ff7400720c */ /* 0x000fe40003f65070 */
[----:B------:R-:W-:Y:S01]  /*8f20*/  ISETP.NE.U32.AND P5, PT, R117, RZ, PT ;  /* 0x000000ff7500720c */ /* 0x000fe20003fa5070 */
[----:B------:R-:W-:Y:S01]  /*8f30*/  IMAD.WIDE R226, R233, 0x4, R226 ;  /* 0x00000004e9e27825 */ /* 0x000fe200078e02e2 */
[----:B------:R-:W-:-:S02]  /*8f40*/  LOP3.LUT R126, R0, 0x40, RZ, 0x3c, !PT ;  /* 0x00000040007e7812 */ /* 0x000fc400078e3cff */
[----:B------:R-:W-:Y:S01]  /*8f50*/  SEL R118, RZ, 0x4, P4 ;  /* 0x00000004ff767807 */ /* 0x000fe20002000000 */
[----:B------:R-:W-:Y:S02]  /*8f60*/  IMAD.WIDE R222, R233, 0x4, R222 ;  /* 0x00000004e9de7825 */ /* 0x000fe400078e02de */
[----:B------:R1:W-:Y:S01]  /*8f70*/  LDGSTS.E [R126+0x8200], [R226.64], P1 ;  /* 0x08200000e27e7fae */ /* 0x0003e20008921846 */
[----:B------:R-:W-:-:S03]  /*8f80*/  SEL R118, R118, RZ, !P0 ;  /* 0x000000ff76767207 */ /* 0x000fc60004000000 */
[----:B------:R1:W-:Y:S01]  /*8f90*/  LDGSTS.E [R126+0x8600], [R222.64], P2 ;  /* 0x08600000de7e7fae */ /* 0x0003e20009121846 */
[----:B------:R-:W-:Y:S01]  /*8fa0*/  ISETP.NE.U32.AND P2, PT, R118, RZ, PT ;  /* 0x000000ff7600720c */ /* 0x000fe20003f45070 */
[----:B--2---:R-:W-:Y:S02]  /*8fb0*/  IMAD.MOV.U32 R117, RZ, RZ, R125 ;  /* 0x000000ffff757224 */ /* 0x004fe400078e007d */
[----:B---3--:R-:W-:Y:S01]  /*8fc0*/  IMAD.MOV.U32 R116, RZ, RZ, R124 ;  /* 0x000000ffff747224 */ /* 0x008fe200078e007c */
[----:B------:R-:W-:-:S03]  /*8fd0*/  LOP3.LUT R124, R230, 0x16, RZ, 0xfc, !PT ;  /* 0x00000016e67c7812 */ /* 0x000fc600078efcff */
[----:B------:R-:W-:Y:S01]  /*8fe0*/  IMAD.WIDE R116, R233, 0x4, R116 ;  /* 0x00000004e9747825 */ /* 0x000fe200078e0274 */
[----:B------:R-:W-:-:S04]  /*8ff0*/  ISETP.GE.AND P1, PT, R124, UR5, PT ;  /* 0x000000057c007c0c */ /* 0x000fc8000bf26270 */
[----:B------:R-:W-:Y:S04]  /*9000*/  STL [R1+0x80], R116 ;  /* 0x0000807401007387 */ /* 0x000fe80000100800 */
[----:B------:R4:W-:Y:S04]  /*9010*/  STL [R1+0x44], R117 ;  /* 0x0000447501007387 */ /* 0x0009e80000100800 */
[----:B------:R-:W2:Y:S01]  /*9020*/  LDL.LU R129, [R1+0x24] ;  /* 0x0000240001817983 */ /* 0x000ea20000300800 */
[----:B------:R-:W-:-:S03]  /*9030*/  SEL R118, RZ, 0x4, P1 ;  /* 0x00000004ff767807 */ /* 0x000fc60000800000 */
[----:B------:R4:W-:Y:S04]  /*9040*/  LDGSTS.E [R126+0x8a00], [R116.64], P5 ;  /* 0x08a00000747e7fae */ /* 0x0009e8000a921846 */
[----:B------:R-:W3:Y:S01]  /*9050*/  LDL.LU R128, [R1+0x64] ;  /* 0x0000640001807983 */ /* 0x000ee20000300800 */
[----:B------:R-:W-:Y:S01]  /*9060*/  SEL R118, R118, RZ, !P0 ;  /* 0x000000ff76767207 */ /* 0x000fe20004000000 */
[----:B----4-:R-:W-:Y:S02]  /*9070*/  IMAD.MOV.U32 R117, RZ, RZ, R123 ;  /* 0x000000ffff757224 */ /* 0x010fe400078e007b */
[----:B-----5:R-:W-:-:S04]  /*9080*/  IMAD.MOV.U32 R116, RZ, RZ, R120 ;  /* 0x000000ffff747224 */ /* 0x020fc800078e0078 */
[----:B------:R-:W-:-:S05]  /*9090*/  IMAD.WIDE R116, R233, 0x4, R116 ;  /* 0x00000004e9747825 */ /* 0x000fca00078e0274 */
[----:B------:R4:W-:Y:S01]  /*90a0*/  LDGSTS.E [R126+0x8e00], [R116.64], P3 ;  /* 0x08e00000747e7fae */ /* 0x0009e20009921846 */
[----:B------:R-:W-:-:S03]  /*90b0*/  ISETP.NE.U32.AND P3, PT, R118, RZ, PT ;  /* 0x000000ff7600720c */ /* 0x000fc60003f65070 */
[----:B------:R-:W-:Y:S04]  /*90c0*/  STL [R1+0x78], R116 ;  /* 0x0000787401007387 */ /* 0x000fe80000100800 */
[----:B------:R4:W-:Y:S04]  /*90d0*/  STL [R1+0x3c], R117 ;  /* 0x00003c7501007387 */ /* 0x0009e80000100800 */
[----:B------:R-:W5:Y:S01]  /*90e0*/  LDL.LU R127, [R1+0x1c] ;  /* 0x00001c00017f7983 */ /* 0x000f620000300800 */
[----:B------:R-:W-:Y:S02]  /*90f0*/  IMAD.MOV.U32 R118, RZ, RZ, R119 ;  /* 0x000000ffff767224 */ /* 0x000fe400078e0077 */
[----:B------:R-:W-:Y:S01]  /*9100*/  IMAD.MOV.U32 R119, RZ, RZ, R248 ;  /* 0x000000ffff777224 */ /* 0x000fe200078e00f8 */
[----:B------:R-:W5:Y:S01]  /*9110*/  LDL.LU R125, [R1+0x14] ;  /* 0x00001400017d7983 */ /* 0x000f620000300800 */
[----:B----4-:R-:W-:-:S02]  /*9120*/  IMAD.MOV.U32 R117, RZ, RZ, R122 ;  /* 0x000000ffff757224 */ /* 0x010fc400078e007a */
[----:B------:R-:W-:Y:S01]  /*9130*/  IMAD.MOV.U32 R116, RZ, RZ, R121 ;  /* 0x000000ffff747224 */ /* 0x000fe200078e0079 */
[----:B------:R-:W4:Y:S01]  /*9140*/  LDL.LU R124, [R1+0x54] ;  /* 0x00005400017c7983 */ /* 0x000f220000300800 */
[----:B------:R-:W-:-:S04]  /*9150*/  IMAD.WIDE R118, R233, 0x4, R118 ;  /* 0x00000004e9767825 */ /* 0x000fc800078e0276 */
[----:B------:R-:W-:Y:S01]  /*9160*/  IMAD.WIDE R116, R233, 0x4, R116 ;  /* 0x00000004e9747825 */ /* 0x000fe200078e0274 */
[----:B------:R1:W-:Y:S04]  /*9170*/  STL [R1+0x34], R118 ;  /* 0x0000347601007387 */ /* 0x0003e80000100800 */
[----:B------:R-:W-:Y:S04]  /*9180*/  STL [R1+0x6c], R116 ;  /* 0x00006c7401007387 */ /* 0x000fe80000100800 */
[----:B------:R2:W-:Y:S04]  /*9190*/  STL [R1+0x2c], R117 ;  /* 0x00002c7501007387 */ /* 0x0005e80000100800 */
[----:B------:R-:W4:Y:S04]  /*91a0*/  LDL.LU R123, [R1+0xc] ;  /* 0x00000c00017b7983 */ /* 0x000f280000300800 */
[----:B------:R-:W4:Y:S01]  /*91b0*/  LDL.LU R122, [R1+0x4] ;  /* 0x00000400017a7983 */ /* 0x000f220000300800 */
[----:B------:R-:W-:-:S02]  /*91c0*/  LOP3.LUT R120, R230, 0x1a, RZ, 0xfc, !PT ;  /* 0x0000001ae6787812 */ /* 0x000fc400078efcff */
[----:B------:R-:W-:Y:S01]  /*91d0*/  LOP3.LUT R121, R230, 0x1e, RZ, 0xfc, !PT ;  /* 0x0000001ee6797812 */ /* 0x000fe200078efcff */
[----:B------:R1:W-:Y:S01]  /*91e0*/  LDGSTS.E [R126+0x9200], [R118.64], P2 ;  /* 0x09200000767e7fae */ /* 0x0003e20009121846 */
[----:B------:R-:W-:-:S03]  /*91f0*/  ISETP.GE.AND P1, PT, R120, UR5, PT ;  /* 0x0000000578007c0c */ /* 0x000fc6000bf26270 */
[----:B------:R2:W-:Y:S01]  /*9200*/  LDGSTS.E [R126+0x9600], [R116.64], P3 ;  /* 0x09600000747e7fae */ /* 0x0005e20009921846 */
[----:B------:R-:W-:Y:S02]  /*9210*/  SEL R120, RZ, 0x4, P1 ;  /* 0x00000004ff787807 */ /* 0x000fe40000800000 */
[----:B------:R-:W-:Y:S02]  /*9220*/  ISETP.GE.AND P1, PT, R121, UR5, PT ;  /* 0x0000000579007c0c */ /* 0x000fe4000bf26270 */
[----:B------:R-:W-:Y:S01]  /*9230*/  SEL R120, R120, RZ, !P0 ;  /* 0x000000ff78787207 */ /* 0x000fe20004000000 */
[----:B------:R-:W4:Y:S03]  /*9240*/  LDL.LU R121, [R1+0x90] ;  /* 0x0000900001797983 */ /* 0x000f260000300800 */
[----:B------:R-:W-:Y:S02]  /*9250*/  ISETP.NE.U32.AND P2, PT, R120, RZ, PT ;  /* 0x000000ff7800720c */ /* 0x000fe40003f45070 */
[----:B-1----:R-:W-:-:S04]  /*9260*/  SEL R118, RZ, 0x4, P1 ;  /* 0x00000004ff767807 */ /* 0x002fc80000800000 */
[----:B------:R-:W-:Y:S01]  /*9270*/  SEL R118, R118, RZ, !P0 ;  /* 0x000000ff76767207 */ /* 0x000fe20004000000 */
[----:B------:R-:W-:-:S03]  /*9280*/  IMAD.MOV.U32 R248, RZ, RZ, R119 ;  /* 0x000000fffff87224 */ /* 0x000fc600078e0077 */
[----:B------:R-:W-:Y:S01]  /*9290*/  ISETP.NE.U32.AND P3, PT, R118, RZ, PT ;  /* 0x000000ff7600720c */ /* 0x000fe20003f65070 */
[----:B------:R-:W-:Y:S02]  /*92a0*/  IMAD.MOV.U32 R119, RZ, RZ, R247 ;  /* 0x000000ffff777224 */ /* 0x000fe400078e00f7 */
[----:B--2---:R-:W-:Y:S01]  /*92b0*/  IMAD.MOV.U32 R117, RZ, RZ, R129 ;  /* 0x000000ffff757224 */ /* 0x004fe200078e0081 */
[C---:B------:R-:W-:Y:S01]  /*92c0*/  LOP3.LUT R129, R230.reuse, 0x22, RZ, 0xfc, !PT ;  /* 0x00000022e6817812 */ /* 0x040fe200078efcff */
[----:B---3--:R-:W-:Y:S01]  /*92d0*/  IMAD.MOV.U32 R116, RZ, RZ, R128 ;  /* 0x000000ffff747224 */ /* 0x008fe200078e0080 */
[----:B------:R-:W-:-:S03]  /*92e0*/  LOP3.LUT R128, R230, 0x26, RZ, 0xfc, !PT ;  /* 0x00000026e6807812 */ /* 0x000fc600078efcff */
[----:B------:R-:W-:Y:S01]  /*92f0*/  IMAD.WIDE R116, R233, 0x4, R116 ;  /* 0x00000004e9747825 */ /* 0x000fe200078e0274 */
[----:B------:R-:W-:-:S04]  /*9300*/  ISETP.GE.AND P1, PT, R129, UR5, PT ;  /* 0x0000000581007c0c */ /* 0x000fc8000bf26270 */
[----:B------:R1:W-:Y:S01]  /*9310*/  LDGSTS.E [R126+0x9a00], [R116.64], P2 ;  /* 0x09a00000747e7fae */ /* 0x0003e20009121846 */
[----:B------:R-:W-:-:S03]  /*9320*/  ISETP.GE.AND P2, PT, R128, UR5, PT ;  /* 0x0000000580007c0c */ /* 0x000fc6000bf46270 */
[----:B------:R1:W-:Y:S04]  /*9330*/  STL [R1+0x64], R116 ;  /* 0x0000647401007387 */ /* 0x0003e80000100800 */
[----:B------:R2:W-:Y:S01]  /*9340*/  STL [R1+0x24], R117 ;  /* 0x0000247501007387 */ /* 0x0005e20000100800 */
[----:B-1----:R-:W-:Y:S02]  /*9350*/  SEL R116, RZ, 0x4, P2 ;  /* 0x00000004ff747807 */ /* 0x002fe40001000000 */
[----:B--2---:R-:W-:Y:S01]  /*9360*/  SEL R117, RZ, 0x4, P1 ;  /* 0x00000004ff757807 */ /* 0x004fe20000800000 */
[----:B-----5:R-:W-:-:S03]  /*9370*/  IMAD.MOV.U32 R118, RZ, RZ, R127 ;  /* 0x000000ffff767224 */ /* 0x020fc600078e007f */
[----:B------:R-:W-:Y:S02]  /*9380*/  SEL R117, R117, RZ, !P0 ;  /* 0x000000ff75757207 */ /* 0x000fe40004000000 */
[----:B------:R-:W-:Y:S01]  /*9390*/  SEL R116, R116, RZ, !P0 ;  /* 0x000000ff74747207 */ /* 0x000fe20004000000 */
[----:B------:R-:W-:Y:S01]  /*93a0*/  IMAD.WIDE R118, R233, 0x4, R118 ;  /* 0x00000004e9767825 */ /* 0x000fe200078e0276 */
[----:B------:R-:W-:Y:S02]  /*93b0*/  ISETP.NE.U32.AND P2, PT, R117, RZ, PT ;  /* 0x000000ff7500720c */ /* 0x000fe40003f45070 */
[----:B------:R-:W-:Y:S01]  /*93c0*/  ISETP.NE.U32.AND P4, PT, R116, RZ, PT ;  /* 0x000000ff7400720c */ /* 0x000fe20003f85070 */
[----:B------:R-:W-:Y:S01]  /*93d0*/  IMAD.MOV.U32 R117, RZ, RZ, R125 ;  /* 0x000000ffff757224 */ /* 0x000fe200078e007d */
[----:B------:R1:W-:Y:S01]  /*93e0*/  LDGSTS.E [R126+0x9e00], [R118.64], P3 ;  /* 0x09e00000767e7fae */ /* 0x0003e20009921846 */
[----:B------:R-:W-:Y:S02]  /*93f0*/  IMAD.MOV.U32 R247, RZ, RZ, R119 ;  /* 0x000000fffff77224 */ /* 0x000fe400078e0077 */
[----:B----4-:R-:W-:Y:S01]  /*9400*/  IMAD.MOV.U32 R116, RZ, RZ, R124 ;  /* 0x000000ffff747224 */ /* 0x010fe200078e007c */
[----:B------:R1:W-:Y:S03]  /*9410*/  STL [R1+0x1c], R118 ;  /* 0x00001c7601007387 */ /* 0x0003e60000100800 */
[----:B------:R-:W-:-:S04]  /*9420*/  IMAD.WIDE R116, R233, 0x4, R116 ;  /* 0x00000004e9747825 */ /* 0x000fc800078e0274 */
[----:B-1----:R-:W-:Y:S02]  /*9430*/  IMAD.MOV.U32 R119, RZ, RZ, R245 ;  /* 0x000000ffff777224 */ /* 0x002fe400078e00f5 */
[----:B------:R-:W-:Y:S01]  /*9440*/  IMAD.MOV.U32 R118, RZ, RZ, R123 ;  /* 0x000000ffff767224 */ /* 0x000fe200078e007b */
[----:B------:R-:W-:Y:S03]  /*9450*/  STL [R1+0x54], R116 ;  /* 0x0000547401007387 */ /* 0x000fe60000100800 */
[----:B------:R-:W-:Y:S01]  /*9460*/  IMAD.WIDE R118, R233, 0x4, R118 ;  /* 0x00000004e9767825 */ /* 0x000fe200078e0276 */
[----:B------:R1:W-:Y:S04]  /*9470*/  STL [R1+0x14], R117 ;  /* 0x0000147501007387 */ /* 0x0003e80000100800 */
[----:B------:R1:W-:Y:S04]  /*9480*/  LDGSTS.E [R126+0xa200], [R116.64], P2 ;  /* 0x0a200000747e7fae */ /* 0x0003e80009121846 */
[----:B------:R-:W-:Y:S04]  /*9490*/  STL [R1+0xc], R118 ;  /* 0x00000c7601007387 */ /* 0x000fe80000100800 */
[----:B------:R-:W2:Y:S01]  /*94a0*/  LDL.LU R123, [R1] ;  /* 0x00000000017b7983 */ /* 0x000ea20000300800 */
[----:B-1----:R-:W-:Y:S01]  /*94b0*/  IMAD.MOV.U32 R117, RZ, RZ, R122 ;  /* 0x000000ffff757224 */ /* 0x002fe200078e007a */
[----:B------:R-:W-:-:S02]  /*94c0*/  LOP3.LUT R128, R230, 0x2a, RZ, 0xfc, !PT ;  /* 0x0000002ae6807812 */ /* 0x000fc400078efcff */
[----:B------:R-:W2:Y:S02]  /*94d0*/  LDL.LU R122, [R1+0x8c] ;  /* 0x00008c00017a7983 */ /* 0x000ea40000300800 */
[----:B------:R-:W-:Y:S01]  /*94e0*/  ISETP.GE.AND P1, PT, R128, UR5, PT ;  /* 0x0000000580007c0c */ /* 0x000fe2000bf26270 */
[----:B------:R-:W-:Y:S01]  /*94f0*/  IMAD.MOV.U32 R116, RZ, RZ, R121 ;  /* 0x000000ffff747224 */ /* 0x000fe200078e0079 */
[----:B------:R-:W1:Y:S02]  /*9500*/  S2R R159, SR_TID.X ;  /* 0x00000000009f7919 */ /* 0x000e640000002100 */
[----:B------:R-:W-:Y:S02]  /*9510*/  SEL R120, RZ, 0x4, P1 ;  /* 0x00000004ff787807 */ /* 0x000fe40000800000 */
[----:B------:R-:W-:Y:S01]  /*9520*/  LOP3.LUT R124, R230, 0x2e, RZ, 0xfc, !PT ;  /* 0x0000002ee67c7812 */ /* 0x000fe200078efcff */
[----:B------:R3:W-:Y:S01]  /*9530*/  LDGSTS.E [R126+0xa600], [R118.64], P4 ;  /* 0x0a600000767e7fae */ /* 0x0007e2000a121846 */
[----:B------:R-:W-:-:S04]  /*9540*/  SEL R120, R120, RZ, !P0 ;  /* 0x000000ff78787207 */ /* 0x000fc80004000000 */
[----:B------:R-:W-:Y:S01]  /*9550*/  ISETP.NE.U32.AND P1, PT, R120, RZ, PT ;  /* 0x000000ff7800720c */ /* 0x000fe20003f25070 */
[----:B------:R-:W-:Y:S01]  /*9560*/  IMAD.WIDE R116, R233, 0x4, R116 ;  /* 0x00000004e9747825 */ /* 0x000fe200078e0274 */
[----:B------:R-:W-:-:S04]  /*9570*/  LOP3.LUT R121, R230, 0x32, RZ, 0xfc, !PT ;  /* 0x00000032e6797812 */ /* 0x000fc800078efcff */
[----:B------:R4:W-:Y:S01]  /*9580*/  STL [R1+0x90], R116 ;  /* 0x0000907401007387 */ /* 0x0009e20000100800 */
[----:B------:R-:W-:-:S06]  /*9590*/  ISETP.GE.AND P2, PT, R121, UR5, PT ;  /* 0x0000000579007c0c */ /* 0x000fcc000bf46270 */
[----:B------:R4:W-:Y:S01]  /*95a0*/  LDGSTS.E [R126+0xaa00], [R116.64], P1 ;  /* 0x0aa00000747e7fae */ /* 0x0009e20008921846 */
[----:B------:R-:W-:-:S03]  /*95b0*/  ISETP.GE.AND P1, PT, R124, UR5, PT ;  /* 0x000000057c007c0c */ /* 0x000fc6000bf26270 */
[----:B------:R5:W-:Y:S01]  /*95c0*/  STL [R1+0x4], R117 ;  /* 0x0000047501007387 */ /* 0x000be20000100800 */
[C---:B------:R-:W-:Y:S02]  /*95d0*/  LOP3.LUT R124, R230.reuse, 0x36, RZ, 0xfc, !PT ;  /* 0x00000036e67c7812 */ /* 0x040fe400078efcff */
[----:B------:R-:W-:Y:S02]  /*95e0*/  LOP3.LUT R121, R230, 0x3a, RZ, 0xfc, !PT ;  /* 0x0000003ae6797812 */ /* 0x000fe400078efcff */
[----:B------:R-:W-:Y:S02]  /*95f0*/  ISETP.GE.AND P3, PT, R124, UR5, PT ;  /* 0x000000057c007c0c */ /* 0x000fe4000bf66270 */
[----:B----4-:R-:W-:Y:S02]  /*9600*/  SEL R116, RZ, 0x4, P2 ;  /* 0x00000004ff747807 */ /* 0x010fe40001000000 */
[----:B-----5:R-:W-:Y:S02]  /*9610*/  SEL R117, RZ, 0x4, P1 ;  /* 0x00000004ff757807 */ /* 0x020fe40000800000 */
[----:B------:R-:W-:-:S02]  /*9620*/  SEL R116, R116, RZ, !P0 ;  /* 0x000000ff74747207 */ /* 0x000fc40004000000 */
[----:B------:R-:W-:Y:S02]  /*9630*/  SEL R117, R117, RZ, !P0 ;  /* 0x000000ff75757207 */ /* 0x000fe40004000000 */
[----:B------:R-:W-:Y:S02]  /*9640*/  ISETP.GE.AND P4, PT, R121, UR5, PT ;  /* 0x0000000579007c0c */ /* 0x000fe4000bf86270 */
[----:B------:R-:W-:Y:S02]  /*9650*/  ISETP.NE.U32.AND P1, PT, R117, RZ, PT ;  /* 0x000000ff7500720c */ /* 0x000fe40003f25070 */
[----:B------:R-:W-:Y:S02]  /*9660*/  SEL R117, RZ, 0x4, P3 ;  /* 0x00000004ff757807 */ /* 0x000fe40001800000 */
[----:B------:R-:W-:Y:S02]  /*9670*/  ISETP.NE.U32.AND P2, PT, R116, RZ, PT ;  /* 0x000000ff7400720c */ /* 0x000fe40003f45070 */
[----:B------:R-:W-:-:S02]  /*9680*/  LOP3.LUT R121, R230, 0x3e, RZ, 0xfc, !PT ;  /* 0x0000003ee6797812 */ /* 0x000fc400078efcff */
[----:B------:R-:W-:Y:S02]  /*9690*/  SEL R116, RZ, 0x4, P4 ;  /* 0x00000004ff747807 */ /* 0x000fe40002000000 */
[----:B-1----:R-:W-:Y:S02]  /*96a0*/  LOP3.LUT R120, R159, 0x3f, RZ, 0xc0, !PT ;  /* 0x0000003f9f787812 */ /* 0x002fe400078ec0ff */
[----:B------:R-:W-:Y:S02]  /*96b0*/  SEL R117, R117, RZ, !P0 ;  /* 0x000000ff75757207 */ /* 0x000fe40004000000 */
[----:B------:R-:W-:Y:S02]  /*96c0*/  ISETP.GE.AND P5, PT, R121, UR5, PT ;  /* 0x0000000579007c0c */ /* 0x000fe4000bfa6270 */
[----:B------:R-:W-:Y:S02]  /*96d0*/  SEL R116, R116, RZ, !P0 ;  /* 0x000000ff74747207 */ /* 0x000fe40004000000 */
[----:B------:R-:W-:-:S02]  /*96e0*/  ISETP.GE.AND P6, PT, R120, UR5, PT ;  /* 0x0000000578007c0c */ /* 0x000fc4000bfc6270 */
[----:B------:R-:W-:Y:S02]  /*96f0*/  ISETP.NE.U32.AND P4, PT, R117, RZ, PT ;  /* 0x000000ff7500720c */ /* 0x000fe40003f85070 */
[----:B------:R-:W-:Y:S02]  /*9700*/  SEL R117, RZ, 0x4, P5 ;  /* 0x00000004ff757807 */ /* 0x000fe40002800000 */
[----:B------:R-:W-:Y:S02]  /*9710*/  ISETP.NE.U32.AND P3, PT, R116, RZ, PT ;  /* 0x000000ff7400720c */ /* 0x000fe40003f65070 */
[----:B------:R-:W-:Y:S02]  /*9720*/  SEL R116, RZ, 0x4, P6 ;  /* 0x00000004ff747807 */ /* 0x000fe40003000000 */
[----:B------:R-:W-:Y:S02]  /*9730*/  SEL R117, R117, RZ, !P0 ;  /* 0x000000ff75757207 */ /* 0x000fe40004000000 */
[----:B------:R-:W-:Y:S01]  /*9740*/  SEL R116, R116, RZ, !P0 ;  /* 0x000000ff74747207 */ /* 0x000fe20004000000 */
[----:B------:R-:W-:Y:S01]  /*9750*/  IMAD.MOV.U32 R124, RZ, RZ, R252 ;  /* 0x000000ffff7c7224 */ /* 0x000fe200078e00fc */
[----:B------:R-:W-:Y:S01]  /*9760*/  ISETP.NE.U32.AND P0, PT, R117, RZ, PT ;  /* 0x000000ff7500720c */ /* 0x000fe20003f05070 */
[----:B------:R-:W-:Y:S01]  /*9770*/  IMAD.MOV.U32 R125, RZ, RZ, R249 ;  /* 0x000000ffff7d7224 */ /* 0x000fe200078e00f9 */
[----:B------:R-:W-:Y:S01]  /*9780*/  ISETP.NE.U32.AND P5, PT, R116, RZ, PT ;  /* 0x000000ff7400720c */ /* 0x000fe20003fa5070 */
[----:B------:R-:W-:-:S02]  /*9790*/  IMAD.MOV.U32 R245, RZ, RZ, R119 ;  /* 0x000000fffff57224 */ /* 0x000fc400078e0077 */
[----:B------:R-:W-:Y:S02]  /*97a0*/  IMAD.MOV.U32 R120, RZ, RZ, R242 ;  /* 0x000000ffff787224 */ /* 0x000fe400078e00f2 */
[----:B------:R-:W-:Y:S02]  /*97b0*/  IMAD.MOV.U32 R121, RZ, RZ, R241 ;  /* 0x000000ffff797224 */ /* 0x000fe400078e00f1 */
[----:B---3--:R-:W-:Y:S02]  /*97c0*/  IMAD.MOV.U32 R118, RZ, RZ, R238 ;  /* 0x000000ffff767224 */ /* 0x008fe400078e00ee */
[----:B------:R-:W-:Y:S02]  /*97d0*/  IMAD.MOV.U32 R119, RZ, RZ, R237 ;  /* 0x000000ffff777224 */ /* 0x000fe400078e00ed */
[----:B------:R-:W-:Y:S02]  /*97e0*/  IMAD.MOV.U32 R116, RZ, RZ, R235 ;  /* 0x000000ffff747224 */ /* 0x000fe400078e00eb */
[----:B------:R-:W-:-:S02]  /*97f0*/  IMAD.MOV.U32 R117, RZ, RZ, R234 ;  /* 0x000000ffff757224 */ /* 0x000fc400078e00ea */
[----:B------:R-:W-:-:S04]  /*9800*/  IMAD.WIDE R124, R233, 0x4, R124 ;  /* 0x00000004e97c7825 */ /* 0x000fc800078e027c */
        /* <DEDUP_REMOVED lines=35> */
[----:B--2---:R-:W-:-:S05]  /*9a40*/  IMAD.WIDE R122, R233, 0x4, R122 ;  /* 0x00000004e97a7825 */ /* 0x004fca00078e027a */
[----:B------:R1:W-:Y:S04]  /*9a50*/  LDGSTS.E [R126+0xae00], [R122.64], P1 ;  /* 0x0ae000007a7e7fae */ /* 0x0003e80008921846 */
[----:B------:R1:W-:Y:S04]  /*9a60*/  LDGSTS.E [R126+0xb200], [R124.64], P2 ;  /* 0x0b2000007c7e7fae */ /* 0x0003e80009121846 */
[----:B------:R1:W-:Y:S04]  /*9a70*/  LDGSTS.E [R126+0xb600], [R120.64], P4 ;  /* 0x0b600000787e7fae */ /* 0x0003e8000a121846 */
[----:B------:R1:W-:Y:S04]  /*9a80*/  LDGSTS.E [R126+0xba00], [R118.64], P3 ;  /* 0x0ba00000767e7fae */ /* 0x0003e80009921846 */
[----:B------:R1:W-:Y:S04]  /*9a90*/  LDGSTS.E [R126+0xbe00], [R116.64], P0 ;  /* 0x0be00000747e7fae */ /* 0x0003e80008121846 */
[----:B------:R-:W0:Y:S04]  /*9aa0*/  LDGDEPBAR ;  /* 0x00000000000079af */ /* 0x000e280000000000 */
[----:B------:R2:W-:Y:S04]  /*9ab0*/  LDGSTS.E [R2], [R220.64], P5 ;  /* 0x00000000dc027fae */ /* 0x0005e8000a921846 */
[----:B------:R2:W-:Y:S04]  /*9ac0*/  LDGSTS.E [R2+0x800], [R212.64], P5 ;  /* 0x00800000d4027fae */ /* 0x0005e8000a921846 */
[----:B------:R2:W-:Y:S04]  /*9ad0*/  LDGSTS.E [R2+0x1000], [R204.64], P5 ;  /* 0x01000000cc027fae */ /* 0x0005e8000a921846 */
[----:B------:R2:W-:Y:S04]  /*9ae0*/  LDGSTS.E [R2+0x1800], [R196.64], P5 ;  /* 0x01800000c4027fae */ /* 0x0005e8000a921846 */
[----:B------:R2:W-:Y:S04]  /*9af0*/  LDGSTS.E [R2+0x2000], [R188.64], P5 ;  /* 0x02000000bc027fae */ /* 0x0005e8000a921846 */
[----:B------:R2:W-:Y:S04]  /*9b00*/  LDGSTS.E [R2+0x2800], [R180.64], P5 ;  /* 0x02800000b4027fae */ /* 0x0005e8000a921846 */
[----:B------:R2:W-:Y:S04]  /*9b10*/  LDGSTS.E [R2+0x3000], [R172.64], P5 ;  /* 0x03000000ac027fae */ /* 0x0005e8000a921846 */
[----:B------:R2:W-:Y:S01]  /*9b20*/  LDGSTS.E [R2+0x3800], [R164.64], P5 ;  /* 0x03800000a4027fae */ /* 0x0005e2000a921846 */
[----:B-1----:R-:W-:-:S03]  /*9b30*/  LOP3.LUT R126, R2, 0x20, RZ, 0x3c, !PT ;  /* 0x00000020027e7812 */ /* 0x002fc600078e3cff */
        /* <DEDUP_REMOVED lines=24> */
[----:B-1----:R-:W3:Y:S01]  /*9cc0*/  LDL R126, [R1+0x94] ;  /* 0x00009400017e7983 */ /* 0x002ee20000100800 */
[----:B------:R-:W-:Y:S01]  /*9cd0*/  IMAD.WIDE R216, R231, 0x4, R216 ;  /* 0x00000004e7d87825 */ /* 0x000fe200078e02d8 */
[----:B------:R-:W-:-:S03]  /*9ce0*/  LOP3.LUT R128, R2, 0x40, RZ, 0x3c, !PT ;  /* 0x0000004002807812 */ /* 0x000fc600078e3cff */
[C---:B------:R-:W-:Y:S02]  /*9cf0*/  IMAD.WIDE R208, R231.reuse, 0x4, R208 ;  /* 0x00000004e7d07825 */ /* 0x040fe400078e02d0 */
[----:B------:R2:W-:Y:S02]  /*9d00*/  LDGSTS.E [R128+0x400], [R216.64], P5 ;  /* 0x00400000d8807fae */ /* 0x0005e4000a921846 */
[C---:B------:R-:W-:Y:S02]  /*9d10*/  IMAD.WIDE R200, R231.reuse, 0x4, R200 ;  /* 0x00000004e7c87825 */ /* 0x040fe400078e02c8 */
[----:B------:R2:W-:Y:S02]  /*9d20*/  LDGSTS.E [R128+0xc00], [R208.64], P5 ;  /* 0x00c00000d0807fae */ /* 0x0005e4000a921846 */
[C---:B------:R-:W-:Y:S02]  /*9d30*/  IMAD.WIDE R192, R231.reuse, 0x4, R192 ;  /* 0x00000004e7c07825 */ /* 0x040fe400078e02c0 */
[----:B------:R2:W-:Y:S02]  /*9d40*/  LDGSTS.E [R128+0x1400], [R200.64], P5 ;  /* 0x01400000c8807fae */ /* 0x0005e4000a921846 */
[----:B------:R-:W-:-:S02]  /*9d50*/  IMAD.WIDE R184, R231, 0x4, R184 ;  /* 0x00000004e7b87825 */ /* 0x000fc400078e02b8 */
        /* <DEDUP_REMOVED lines=13> */
[----:B------:R-:W-:-:S04]  /*9e30*/  IMAD.WIDE R14, R231, 0x4, R14 ;  /* 0x00000004e70e7825 */ /* 0x000fc800078e020e */
[C---:B------:R-:W-:Y:S01]  /*9e40*/  IMAD.WIDE R22, R231.reuse, 0x4, R22 ;  /* 0x00000004e7167825 */ /* 0x040fe200078e0216 */
[----:B------:R2:W-:Y:S03]  /*9e50*/  LDGSTS.E [R128+0x5400], [R6.64], P5 ;  /* 0x0540000006807fae */ /* 0x0005e6000a921846 */
[C---:B------:R-:W-:Y:S01]  /*9e60*/  IMAD.WIDE R30, R231.reuse, 0x4, R30 ;  /* 0x00000004e71e7825 */ /* 0x040fe200078e021e */
[----:B------:R2:W-:Y:S01]  /*9e70*/  LDGSTS.E [R128+0x5c00], [R14.64], P5 ;  /* 0x05c000000e807fae */ /* 0x0005e2000a921846 */
[----:B------:R-:W-:Y:S02]  /*9e80*/  LOP3.LUT R127, R2, 0x60, RZ, 0x3c, !PT ;  /* 0x00000060027f7812 */ /* 0x000fe400078e3cff */
[C---:B------:R-:W-:Y:S01]  /*9e90*/  IMAD.WIDE R38, R231.reuse, 0x4, R38 ;  /* 0x00000004e7267825 */ /* 0x040fe200078e0226 */
[----:B------:R2:W-:Y:S03]  /*9ea0*/  LDGSTS.E [R128+0x6400], [R22.64], P5 ;  /* 0x0640000016807fae */ /* 0x0005e6000a921846 */
[C---:B------:R-:W-:Y:S01]  /*9eb0*/  IMAD.WIDE R46, R231.reuse, 0x4, R46 ;  /* 0x00000004e72e7825 */ /* 0x040fe200078e022e */
[----:B------:R2:W-:Y:S03]  /*9ec0*/  LDGSTS.E [R128+0x6c00], [R30.64], P5 ;  /* 0x06c000001e807fae */ /* 0x0005e6000a921846 */
[----:B------:R-:W-:Y:S01]  /*9ed0*/  IMAD.WIDE R214, R231, 0x4, R214 ;  /* 0x00000004e7d67825 */ /* 0x000fe200078e02d6 */
[----:B------:R2:W-:Y:S01]  /*9ee0*/  LDGSTS.E [R128+0x7400], [R38.64], P5 ;  /* 0x0740000026807fae */ /* 0x0005e2000a921846 */
[----:B------:R-:W-:-:S02]  /*9ef0*/  UIADD3 UR4, UR4, 0x1, URZ ;  /* 0x0000000104047890 */ /* 0x000fc4000fffe03f */
[C---:B------:R-:W-:Y:S01]  /*9f00*/  IMAD.WIDE R206, R231.reuse, 0x4, R206 ;  /* 0x00000004e7ce7825 */ /* 0x040fe200078e02ce */
[----:B------:R2:W-:Y:S03]  /*9f10*/  STL [R1+0x8c], R122 ;  /* 0x00008c7a01007387 */ /* 0x0005e60000100800 */
[C---:B------:R-:W-:Y:S01]  /*9f20*/  IMAD.WIDE R198, R231.reuse, 0x4, R198 ;  /* 0x00000004e7c67825 */ /* 0x040fe200078e02c6 */
[----:B------:R2:W-:Y:S03]  /*9f30*/  LDGSTS.E [R128+0x7c00], [R46.64], P5 ;  /* 0x07c000002e807fae */ /* 0x0005e6000a921846 */
[C---:B------:R-:W-:Y:S01]  /*9f40*/  IMAD.WIDE R190, R231.reuse, 0x4, R190 ;  /* 0x00000004e7be7825 */ /* 0x040fe200078e02be */
[----:B------:R2:W-:Y:S03]  /*9f50*/  STL [R1], R123 ;  /* 0x0000007b01007387 */ /* 0x0005e60000100800 */
[C---:B------:R-:W-:Y:S01]  /*9f60*/  IMAD.WIDE R182, R231.reuse, 0x4, R182 ;  /* 0x00000004e7b67825 */ /* 0x040fe200078e02b6 */
[----:B------:R2:W-:Y:S03]  /*9f70*/  LDGSTS.E [R127+0x600], [R214.64], P5 ;  /* 0x00600000d67f7fae */ /* 0x0005e6000a921846 */
        /* <DEDUP_REMOVED lines=20> */
[----:B------:R-:W-:Y:S01]  /*a0c0*/  IMAD.WIDE R48, R231, 0x4, R48 ;  /* 0x00000004e7307825 */ /* 0x000fe200078e0230 */
[----:B------:R2:W-:Y:S04]  /*a0d0*/  LDGSTS.E [R127+0x5e00], [R16.64], P5 ;  /* 0x05e00000107f7fae */ /* 0x0005e8000a921846 */
[----:B------:R2:W-:Y:S01]  /*a0e0*/  LDGSTS.E [R127+0x6600], [R24.64], P5 ;  /* 0x06600000187f7fae */ /* 0x0005e2000a921846 */
[----:B------:R-:W-:-:S03]  /*a0f0*/  UIADD3 UR5, UR5, -0x40, URZ ;  /* 0xffffffc005057890 */ /* 0x000fc6000fffe03f */
[----:B------:R2:W-:Y:S04]  /*a100*/  LDGSTS.E [R127+0x6e00], [R32.64], P5 ;  /* 0x06e00000207f7fae */ /* 0x0005e8000a921846 */
[----:B------:R2:W-:Y:S04]  /*a110*/  LDGSTS.E [R127+0x7600], [R40.64], P5 ;  /* 0x07600000287f7fae */ /* 0x0005e8000a921846 */
[----:B------:R2:W-:Y:S01]  /*a120*/  LDGSTS.E [R127+0x7e00], [R48.64], P5 ;  /* 0x07e00000307f7fae */ /* 0x0005e2000a921846 */
[----:B------:R-:W-:-:S03]  /*a130*/  IMAD.MOV.U32 R252, RZ, RZ, R124 ;  /* 0x000000fffffc7224 */ /* 0x000fc600078e007c */
[----:B------:R-:W0:Y:S01]  /*a140*/  LDGDEPBAR ;  /* 0x00000000000079af */ /* 0x000e220000000000 */
[----:B------:R-:W-:Y:S02]  /*a150*/  IMAD.MOV.U32 R249, RZ, RZ, R125 ;  /* 0x000000fffff97224 */ /* 0x000fe400078e007d */
[----:B------:R-:W-:Y:S02]  /*a160*/  IMAD.MOV.U32 R242, RZ, RZ, R120 ;  /* 0x000000fffff27224 */ /* 0x000fe400078e0078 */
[----:B------:R-:W-:Y:S02]  /*a170*/  IMAD.MOV.U32 R241, RZ, RZ, R121 ;  /* 0x000000fffff17224 */ /* 0x000fe400078e0079 */
[----:B------:R-:W-:Y:S02]  /*a180*/  IMAD.MOV.U32 R238, RZ, RZ, R118 ;  /* 0x000000ffffee7224 */ /* 0x000fe400078e0076 */
[----:B------:R-:W-:Y:S02]  /*a190*/  IMAD.MOV.U32 R237, RZ, RZ, R119 ;  /* 0x000000ffffed7224 */ /* 0x000fe400078e0077 */
[----:B------:R-:W-:-:S02]  /*a1a0*/  IMAD.MOV.U32 R235, RZ, RZ, R116 ;  /* 0x000000ffffeb7224 */ /* 0x000fc400078e0074 */
[----:B------:R-:W-:Y:S01]  /*a1b0*/  IMAD.MOV.U32 R234, RZ, RZ, R117 ;  /* 0x000000ffffea7224 */ /* 0x000fe200078e0075 */
[----:B---3--:R-:W-:-:S13]  /*a1c0*/  ISETP.NE.U32.AND P0, PT, R126, UR4, PT ;  /* 0x000000047e007c0c */ /* 0x008fda000bf05070 */
[----:B--2---:R-:W-:Y:S01]  /*a1d0*/  @!P0 CALL.REL.NOINC `(.L_x_1) ;  /* 0x0000001000008944 */ /* 0x004fe20003c00000 */
[----:B------:R-:W-:Y:S05]  /*a1e0*/  BRA `(.L_x_2) ;  /* 0xffffccc000007947 */ /* 0x000fea000383ffff */
.L_x_1:
[----:B--2---:R-:W2:Y:S01]  /*a1f0*/  LDL.LU R116, [R1+0x154] ;  /* 0x0001540001747983 */ /* 0x004ea20000300800 */
[----:B------:R-:W-:-:S04]  /*a200*/  DEPBAR.LE SB0, 0x0 ;  /* 0x000080000000791a */ /* 0x000fc80000000000 */
[----:B------:R-:W3:Y:S04]  /*a210*/  LDL.LU R20, [R1+0x118] ;  /* 0x0001180001147983 */ /* 0x000ee80000300800 */
[----:B------:R-:W4:Y:S04]  /*a220*/  LDL.LU R28, [R1+0x180] ;  /* 0x00018000011c7983 */ /* 0x000f280000300800 */
[----:B------:R-:W5:Y:S04]  /*a230*/  LDL.LU R27, [R1+0x114] ;  /* 0x00011400011b7983 */ /* 0x000f680000300800 */
[----:B------:R-:W3:Y:S04]  /*a240*/  LDL.LU R26, [R1+0x110] ;  /* 0x00011000011a7983 */ /* 0x000ee80000300800 */
[----:B------:R-:W3:Y:S04]  /*a250*/  LDL.LU R25, [R1+0x10c] ;  /* 0x00010c0001197983 */ /* 0x000ee80000300800 */
[----:B------:R-:W3:Y:S04]  /*a260*/  LDL.LU R35, [R1+0x108] ;  /* 0x0001080001237983 */ /* 0x000ee80000300800 */
[----:B------:R-:W3:Y:S04]  /*a270*/  LDL.LU R43, [R1+0x104] ;  /* 0x00010400012b7983 */ /* 0x000ee80000300800 */
[----:B------:R-:W3:Y:S04]  /*a280*/  LDL.LU R50, [R1+0x100] ;  /* 0x0001000001327983 */ /* 0x000ee80000300800 */
[----:B------:R-:W1:Y:S01]  /*a290*/  S2R R117, SR_TID.X ;  /* 0x0000000000757919 */ /* 0x000e620000002100 */
[----:B------:R-:W-:-:S02]  /*a2a0*/  IMAD.MOV.U32 R8, RZ, RZ, R68 ;  /* 0x000000ffff087224 */ /* 0x000fc400078e0044 */
[----:B------:R-:W-:Y:S02]  /*a2b0*/  IMAD.MOV.U32 R9, RZ, RZ, R72 ;  /* 0x000000ffff097224 */ /* 0x000fe400078e0048 */
[----:B------:R-:W-:Y:S02]  /*a2c0*/  IMAD.MOV.U32 R10, RZ, RZ, R76 ;  /* 0x000000ffff0a7224 */ /* 0x000fe400078e004c */
[----:B------:R-:W-:Y:S02]  /*a2d0*/  IMAD.MOV.U32 R11, RZ, RZ, R80 ;  /* 0x000000ffff0b7224 */ /* 0x000fe400078e0050 */
[C---:B-1----:R-:W-:Y:S02]  /*a2e0*/  IMAD.SHL.U32 R0, R117.reuse, 0x20, RZ ;  /* 0x0000002075007824 */ /* 0x042fe400078e00ff */
[----:B------:R-:W-:-:S03]  /*a2f0*/  IMAD.SHL.U32 R3, R117, 0x4, RZ ;  /* 0x0000000475037824 */ /* 0x000fc600078e00ff */
[----:B------:R-:W-:Y:S01]  /*a300*/  LOP3.LUT R2, R0, 0x60, RZ, 0xc0, !PT ;  /* 0x0000006000027812 */ /* 0x000fe200078ec0ff */
[C---:B------:R-:W-:Y:S02]  /*a310*/  IMAD.SHL.U32 R0, R117.reuse, 0x400, RZ ;  /* 0x0000040075007824 */ /* 0x040fe400078e00ff */
[C---:B------:R-:W-:Y:S01]  /*a320*/  IMAD.SHL.U32 R5, R117.reuse, 0x10, RZ ;  /* 0x0000001075057824 */ /* 0x040fe200078e00ff */
[----:B------:R-:W-:Y:S02]  /*a330*/  LOP3.LUT R3, R2, 0x70, R3, 0x78, !PT ;  /* 0x0000007002037812 */ /* 0x000fe400078e7803 */
[----:B------:R-:W-:Y:S01]  /*a340*/  LOP3.LUT R2, R0, 0x6000, RZ, 0xc0, !PT ;  /* 0x0000600000027812 */ /* 0x000fe200078ec0ff */
[----:B------:R-:W-:Y:S01]  /*a350*/  IMAD.SHL.U32 R4, R117, 0x1000, RZ ;  /* 0x0000100075047824 */ /* 0x000fe200078e00ff */
[----:B------:R-:W-:Y:S01]  /*a360*/  LOP3.LUT R5, R5, 0x7f0, RZ, 0xc0, !PT ;  /* 0x000007f005057812 */ /* 0x000fe200078ec0ff */
[----:B------:R-:W-:Y:S02]  /*a370*/  IMAD.MOV.U32 R6, RZ, RZ, R77 ;  /* 0x000000ffff067224 */ /* 0x000fe400078e004d */
[----:B------:R-:W-:Y:S01]  /*a380*/  IMAD.MOV.U32 R7, RZ, RZ, R81 ;  /* 0x000000ffff077224 */ /* 0x000fe200078e0051 */
[----:B------:R-:W-:Y:S01]  /*a390*/  LOP3.LUT R0, R5, 0x6000, R4, 0xf8, !PT ;  /* 0x0000600005007812 */ /* 0x000fe200078ef804 */
[----:B------:R-:W-:-:S02]  /*a3a0*/  IMAD.MOV.U32 R4, RZ, RZ, R69 ;  /* 0x000000ffff047224 */ /* 0x000fc400078e0045 */
[----:B------:R-:W-:Y:S02]  /*a3b0*/  IMAD.MOV.U32 R5, RZ, RZ, R73 ;  /* 0x000000ffff057224 */ /* 0x000fe400078e0049 */
[----:B------:R-:W-:Y:S02]  /*a3c0*/  IMAD.MOV.U32 R12, RZ, RZ, R84 ;  /* 0x000000ffff0c7224 */ /* 0x000fe400078e0054 */
[----:B------:R-:W-:Y:S02]  /*a3d0*/  IMAD.MOV.U32 R13, RZ, RZ, R88 ;  /* 0x000000ffff0d7224 */ /* 0x000fe400078e0058 */
[----:B------:R-:W-:Y:S02]  /*a3e0*/  IMAD.MOV.U32 R14, RZ, RZ, R92 ;  /* 0x000000ffff0e7224 */ /* 0x000fe400078e005c */
[----:B------:R-:W-:Y:S02]  /*a3f0*/  IMAD.MOV.U32 R15, RZ, RZ, R96 ;  /* 0x000000ffff0f7224 */ /* 0x000fe400078e0060 */
[----:B------:R-:W-:-:S02]  /*a400*/  IMAD.MOV.U32 R16, RZ, RZ, R85 ;  /* 0x000000ffff107224 */ /* 0x000fc400078e0055 */
[----:B------:R-:W-:Y:S02]  /*a410*/  IMAD.MOV.U32 R17, RZ, RZ, R89 ;  /* 0x000000ffff117224 */ /* 0x000fe400078e0059 */
[----:B------:R-:W-:Y:S02]  /*a420*/  IMAD.MOV.U32 R18, RZ, RZ, R93 ;  /* 0x000000ffff127224 */ /* 0x000fe400078e005d */
[----:B------:R-:W-:Y:S02]  /*a430*/  IMAD.MOV.U32 R19, RZ, RZ, R97 ;  /* 0x000000ffff137224 */ /* 0x000fe400078e0061 */
[----:B------:R-:W-:Y:S02]  /*a440*/  IMAD.MOV.U32 R80, RZ, RZ, R71 ;  /* 0x000000ffff507224 */ /* 0x000fe400078e0047 */
[----:B------:R-:W-:Y:S02]  /*a450*/  IMAD.MOV.U32 R81, RZ, RZ, R75 ;  /* 0x000000ffff517224 */ /* 0x000fe400078e004b */
[----:B------:R-:W-:-:S02]  /*a460*/  IMAD.MOV.U32 R96, RZ, RZ, R87 ;  /* 0x000000ffff607224 */ /* 0x000fc400078e0057 */
[----:B------:R-:W-:Y:S01]  /*a470*/  IMAD.MOV.U32 R97, RZ, RZ, R91 ;  /* 0x000000ffff617224 */ /* 0x000fe200078e005b */
[----:B------:R-:W-:Y:S01]  /*a480*/  LOP3.LUT R76, R0, 0x40, RZ, 0x3c, !PT ;  /* 0x00000040004c7812 */ /* 0x000fe200078e3cff */
[----:B------:R-:W-:Y:S01]  /*a490*/  IMAD R24, R232, c[0x0][0x198], RZ ;  /* 0x00006600e8187a24 */ /* 0x000fe200078e02ff */
[----:B------:R-:W-:Y:S01]  /*a4a0*/  BAR.SYNC.DEFER_BLOCKING 0x0 ;  /* 0x0000000000007b1d */ /* 0x000fe20000010000 */
[----:B--2---:R-:W-:-:S05]  /*a4b0*/  IADD3 R2, R3, R2, R116 ;  /* 0x0000000203027210 */ /* 0x004fca0007ffe074 */
[----:B------:R1:W-:Y:S04]  /*a4c0*/  STS.128 [R2], R8 ;  /* 0x0000000802007388 */ /* 0x0003e80000000c00 */
[----:B------:R2:W-:Y:S04]  /*a4d0*/  STS.128 [R2+0x400], R4 ;  /* 0x0004000402007388 */ /* 0x0005e80000000c00 */
[----:B------:R2:W-:Y:S01]  /*a4e0*/  STS.128 [R2+0x100], R12 ;  /* 0x0001000c02007388 */ /* 0x0005e20000000c00 */
[----:B-1----:R-:W-:Y:S02]  /*a4f0*/  IMAD.MOV.U32 R8, RZ, RZ, R70 ;  /* 0x000000ffff087224 */ /* 0x002fe400078e0046 */
[----:B------:R-:W-:-:S02]  /*a500*/  IMAD.MOV.U32 R9, RZ, RZ, R74 ;  /* 0x000000ffff097224 */ /* 0x000fc400078e004a */
[----:B------:R-:W-:Y:S02]  /*a510*/  IMAD.MOV.U32 R10, RZ, RZ, R78 ;  /* 0x000000ffff0a7224 */ /* 0x000fe400078e004e */
[----:B------:R-:W-:Y:S02]  /*a520*/  IMAD.MOV.U32 R11, RZ, RZ, R82 ;  /* 0x000000ffff0b7224 */ /* 0x000fe400078e0052 */
[----:B--2---:R-:W-:Y:S02]  /*a530*/  IMAD.MOV.U32 R4, RZ, RZ, R86 ;  /* 0x000000ffff047224 */ /* 0x004fe400078e0056 */
[----:B------:R-:W-:Y:S01]  /*a540*/  IMAD.MOV.U32 R5, RZ, RZ, R90 ;  /* 0x000000ffff057224 */ /* 0x000fe200078e005a */
[----:B------:R1:W-:Y:S01]  /*a550*/  STS.128 [R2+0x80], R8 ;  /* 0x0000800802007388 */ /* 0x0003e20000000c00 */
[----:B------:R-:W-:Y:S02]  /*a560*/  IMAD.MOV.U32 R6, RZ, RZ, R94 ;  /* 0x000000ffff067224 */ /* 0x000fe400078e005e */
[----:B------:R-:W-:-:S02]  /*a570*/  IMAD.MOV.U32 R7, RZ, RZ, R98 ;  /* 0x000000ffff077224 */ /* 0x000fc400078e0062 */
[----:B------:R-:W-:Y:S02]  /*a580*/  IMAD.MOV.U32 R12, RZ, RZ, R101 ;  /* 0x000000ffff0c7224 */ /* 0x000fe400078e0065 */
[----:B------:R-:W-:Y:S02]  /*a590*/  IMAD.MOV.U32 R13, RZ, RZ, R105 ;  /* 0x000000ffff0d7224 */ /* 0x000fe400078e0069 */
[----:B------:R-:W-:Y:S02]  /*a5a0*/  IMAD.MOV.U32 R14, RZ, RZ, R109 ;  /* 0x000000ffff0e7224 */ /* 0x000fe400078e006d */
[----:B------:R-:W-:Y:S02]  /*a5b0*/  IMAD.MOV.U32 R15, RZ, RZ, R113 ;  /* 0x000000ffff0f7224 */ /* 0x000fe400078e0071 */
[----:B-1----:R-:W-:Y:S02]  /*a5c0*/  IMAD.MOV.U32 R8, RZ, RZ, R100 ;  /* 0x000000ffff087224 */ /* 0x002fe400078e0064 */
[----:B------:R-:W-:-:S02]  /*a5d0*/  IMAD.MOV.U32 R9, RZ, RZ, R104 ;  /* 0x000000ffff097224 */ /* 0x000fc400078e0068 */
[----:B------:R-:W-:Y:S02]  /*a5e0*/  IMAD.MOV.U32 R10, RZ, RZ, R108 ;  /* 0x000000ffff0a7224 */ /* 0x000fe400078e006c */
[----:B------:R-:W-:Y:S01]  /*a5f0*/  IMAD.MOV.U32 R11, RZ, RZ, R112 ;  /* 0x000000ffff0b7224 */ /* 0x000fe200078e0070 */
[----:B------:R1:W-:Y:S01]  /*a600*/  STS.128 [R2+0x500], R16 ;  /* 0x0005001002007388 */ /* 0x0003e20000000c00 */
[----:B------:R-:W-:-:S03]  /*a610*/  IMAD.MOV.U32 R82, RZ, RZ, R79 ;  /* 0x000000ffff527224 */ /* 0x000fc600078e004f */
[----:B------:R2:W-:Y:S01]  /*a620*/  STS.128 [R2+0x180], R4 ;  /* 0x0001800402007388 */ /* 0x0005e20000000c00 */
[----:B------:R-:W-:-:S03]  /*a630*/  IMAD.MOV.U32 R98, RZ, RZ, R95 ;  /* 0x000000ffff627224 */ /* 0x000fc600078e005f */
[----:B------:R3:W-:Y:S01]  /*a640*/  STS.128 [R2+0x200], R8 ;  /* 0x0002000802007388 */ /* 0x0007e20000000c00 */
[----:B------:R-:W-:-:S03]  /*a650*/  IMAD.MOV.U32 R112, RZ, RZ, R103 ;  /* 0x000000ffff707224 */ /* 0x000fc600078e0067 */
[----:B------:R4:W-:Y:S01]  /*a660*/  STS.128 [R2+0x600], R12 ;  /* 0x0006000c02007388 */ /* 0x0009e20000000c00 */
[----:B------:R-:W-:Y:S02]  /*a670*/  IMAD.MOV.U32 R113, RZ, RZ, R107 ;  /* 0x000000ffff717224 */ /* 0x000fe400078e006b */
[----:B-1----:R-:W-:Y:S02]  /*a680*/  IMAD.MOV.U32 R19, RZ, RZ, R114 ;  /* 0x000000ffff137224 */ /* 0x002fe400078e0072 */
[----:B------:R-:W-:Y:S02]  /*a690*/  IMAD.MOV.U32 R16, RZ, RZ, R102 ;  /* 0x000000ffff107224 */ /* 0x000fe400078e0066 */
[----:B--2---:R-:W-:Y:S02]  /*a6a0*/  IMAD.MOV.U32 R7, RZ, RZ, R52 ;  /* 0x000000ffff077224 */ /* 0x004fe400078e0034 */
[----:B------:R-:W-:Y:S02]  /*a6b0*/  IMAD.MOV.U32 R17, RZ, RZ, R106 ;  /* 0x000000ffff117224 */ /* 0x000fe400078e006a */
[----:B---3--:R-:W-:-:S02]  /*a6c0*/  IMAD.MOV.U32 R11, RZ, RZ, R53 ;  /* 0x000000ffff0b7224 */ /* 0x008fc400078e0035 */
[----:B------:R-:W-:Y:S02]  /*a6d0*/  IMAD.MOV.U32 R18, RZ, RZ, R110 ;  /* 0x000000ffff127224 */ /* 0x000fe400078e006e */
[----:B----4-:R-:W-:Y:S02]  /*a6e0*/  IMAD.MOV.U32 R15, RZ, RZ, R54 ;  /* 0x000000ffff0f7224 */ /* 0x010fe400078e0036 */
        /* <DEDUP_REMOVED lines=12> */
[----:B------:R-:W-:Y:S01]  /*a7b0*/  IMAD.MOV.U32 R54, RZ, RZ, R59 ;  /* 0x000000ffff367224 */ /* 0x000fe200078e003b */
[----:B------:R-:W-:Y:S04]  /*a7c0*/  STS.128 [R2+0x480], R80 ;  /* 0x0004805002007388 */ /* 0x000fe80000000c00 */
[----:B------:R-:W-:Y:S04]  /*a7d0*/  STS.128 [R2+0x580], R96 ;  /* 0x0005806002007388 */ /* 0x000fe80000000c00 */
[----:B------:R-:W-:Y:S04]  /*a7e0*/  STS.128 [R2+0x280], R16 ;  /* 0x0002801002007388 */ /* 0x000fe80000000c00 */
[----:B------:R-:W-:Y:S04]  /*a7f0*/  STS.128 [R2+0x680], R112 ;  /* 0x0006807002007388 */ /* 0x000fe80000000c00 */
[----:B------:R-:W-:Y:S04]  /*a800*/  STS.128 [R2+0x300], R4 ;  /* 0x0003000402007388 */ /* 0x000fe80000000c00 */
[----:B------:R-:W-:Y:S04]  /*a810*/  STS.128 [R2+0x700], R8 ;  /* 0x0007000802007388 */ /* 0x000fe80000000c00 */
[----:B------:R-:W-:Y:S04]  /*a820*/  STS.128 [R2+0x380], R12 ;  /* 0x0003800c02007388 */ /* 0x000fe80000000c00 */
[----:B------:R1:W-:Y:S04]  /*a830*/  STS.128 [R2+0x780], R52 ;  /* 0x0007803402007388 */ /* 0x0003e80000000c00 */
[----:B------:R-:W-:Y:S01]  /*a840*/  BAR.SYNC.DEFER_BLOCKING 0x0 ;  /* 0x0000000000007b1d */ /* 0x000fe20000010000 */
[----:B------:R-:W-:-:S02]  /*a850*/  LOP3.LUT R56, R0, 0x20, RZ, 0x3c, !PT ;  /* 0x0000002000387812 */ /* 0x000fc400078e3cff */
[----:B------:R-:W-:Y:S01]  /*a860*/  LOP3.LUT R64, R0, 0x60, RZ, 0x3c, !PT ;  /* 0x0000006000407812 */ /* 0x000fe200078e3cff */
[C---:B------:R-:W-:Y:S01]  /*a870*/  IMAD R3, R20.reuse, c[0x0][0x194], RZ ;  /* 0x0000650014037a24 */ /* 0x040fe200078e02ff */
[----:B------:R-:W-:Y:S01]  /*a880*/  ISETP.GE.AND P0, PT, R20, c[0x0][0x178], PT ;  /* 0x00005e0014007a0c */ /* 0x000fe20003f06270 */
[----:B-----5:R-:W-:Y:S02]  /*a890*/  IMAD R32, R27, c[0x0][0x198], RZ ;  /* 0x000066001b207a24 */ /* 0x020fe400078e02ff */
[----:B------:R-:W-:Y:S01]  /*a8a0*/  IMAD R33, R26, c[0x0][0x198], RZ ;  /* 0x000066001a217a24 */ /* 0x000fe200078e02ff */
[----:B-1----:R-:W2:Y:S04]  /*a8b0*/  LDL.LU R54, [R1+0xfc] ;  /* 0x0000fc0001367983 */ /* 0x002ea80000300800 */
[----:B------:R-:W1:Y:S04]  /*a8c0*/  LDS.128 R12, [R0] ;  /* 0x00000000000c7984 */ /* 0x000e680000000c00 */
[----:B------:R-:W3:Y:S04]  /*a8d0*/  LDS.128 R16, [R56] ;  /* 0x0000000038107984 */ /* 0x000ee80000000c00 */
[----:B------:R-:W4:Y:S04]  /*a8e0*/  LDS.128 R4, [R76] ;  /* 0x000000004c047984 */ /* 0x000f280000000c00 */
[----:B------:R-:W5:Y:S04]  /*a8f0*/  LDS.128 R8, [R64] ;  /* 0x0000000040087984 */ /* 0x000f680000000c00 */
[----:B------:R-:W5:Y:S01]  /*a900*/  LDS.128 R20, [R0+0x800] ;  /* 0x0008000000147984 */ /* 0x000f620000000c00 */
[----:B------:R-:W-:-:S02]  /*a910*/  LEA R2, P1, R3, c[0x0][0x170], 0x2 ;  /* 0x00005c0003027a11 */ /* 0x000fc400078210ff */
[----:B------:R-:W-:Y:S01]  /*a920*/  ISETP.LT.AND P6, PT, R232, c[0x0][0x17c], !P0 ;  /* 0x00005f00e8007a0c */ /* 0x000fe200047c1270 */
[----:B------:R-:W2:Y:S01]  /*a930*/  LDL.LU R51, [R1+0xf8] ;  /* 0x0000f80001337983 */ /* 0x000ea20000300800 */
[----:B------:R-:W-:Y:S02]  /*a940*/  LEA.HI.X.SX32 R3, R3, c[0x0][0x174], 0x2, P1 ;  /* 0x00005d0003037a11 */ /* 0x000fe400008f16ff */
[----:B------:R-:W-:Y:S01]  /*a950*/  LEA R40, P1, R24, R2, 0x2 ;  /* 0x0000000218287211 */ /* 0x000fe200078210ff */
[----:B------:R-:W-:Y:S01]  /*a960*/  IMAD R34, R25, c[0x0][0x198], RZ ;  /* 0x0000660019227a24 */ /* 0x000fe200078e02ff */
[----:B------:R-:W-:Y:S01]  /*a970*/  ISETP.LT.AND P5, PT, R28, c[0x0][0x17c], !P0 ;  /* 0x00005f001c007a0c */ /* 0x000fe200047a1270 */
[----:B------:R-:W2:Y:S01]  /*a980*/  LDL.LU R66, [R1+0xf4] ;  /* 0x0000f40001427983 */ /* 0x000ea20000300800 */
[----:B------:R-:W-:Y:S02]  /*a990*/  LEA.HI.X.SX32 R41, R24, R3, 0x2, P1 ;  /* 0x0000000318297211 */ /* 0x000fe400008f16ff */
[----:B------:R-:W-:Y:S01]  /*a9a0*/  ISETP.LT.AND P3, PT, R27, c[0x0][0x17c], !P0 ;  /* 0x00005f001b007a0c */ /* 0x000fe20004761270 */
[----:B------:R-:W5:Y:S01]  /*a9b0*/  LDS.128 R28, [R56+0x800] ;  /* 0x00080000381c7984 */ /* 0x000f620000000c00 */
[----:B------:R-:W-:-:S02]  /*a9c0*/  ISETP.LT.AND P2, PT, R26, c[0x0][0x17c], !P0 ;  /* 0x00005f001a007a0c */ /* 0x000fc40004741270 */
[----:B------:R-:W-:Y:S01]  /*a9d0*/  ISETP.LT.AND P1, PT, R25, c[0x0][0x17c], !P0 ;  /* 0x00005f0019007a0c */ /* 0x000fe20004721270 */
[----:B------:R-:W-:Y:S01]  /*a9e0*/  IMAD R42, R35, c[0x0][0x198], RZ ;  /* 0x00006600232a7a24 */ /* 0x000fe200078e02ff */
[----:B------:R-:W5:Y:S01]  /*a9f0*/  LDS.128 R24, [R76+0x800] ;  /* 0x000800004c187984 */ /* 0x000f620000000c00 */
[----:B------:R-:W-:-:S03]  /*aa00*/  LEA R44, P4, R32, R2, 0x2 ;  /* 0x00000002202c7211 */ /* 0x000fc600078810ff */
[----:B------:R-:W2:Y:S04]  /*aa10*/  LDL.LU R65, [R1+0xf0] ;  /* 0x0000f00001417983 */ /* 0x000ea80000300800 */
[----:B-1----:R1:W-:Y:S01]  /*aa20*/  @P6 STG.E [R40.64], R12 ;  /* 0x0000000c28006986 */ /* 0x0023e2000c101906 */
[CC--:B------:R-:W-:Y:S02]  /*aa30*/  LEA R46, P6, R33.reuse, R2.reuse, 0x2 ;  /* 0x00000002212e7211 */ /* 0x0c0fe400078c10ff */
[-C--:B------:R-:W-:Y:S01]  /*aa40*/  LEA.HI.X.SX32 R45, R32, R3.reuse, 0x2, P4 ;  /* 0x00000003202d7211 */ /* 0x080fe200020f16ff */
[----:B------:R-:W2:Y:S01]  /*aa50*/  LDS.128 R36, [R64+0x800] ;  /* 0x0008000040247984 */ /* 0x000ea20000000c00 */
[----:B------:R-:W-:Y:S02]  /*aa60*/  LEA.HI.X.SX32 R47, R33, R3, 0x2, P6 ;  /* 0x00000003212f7211 */ /* 0x000fe400030f16ff */
[----:B------:R-:W-:Y:S01]  /*aa70*/  ISETP.LT.AND P6, PT, R35, c[0x0][0x17c], !P0 ;  /* 0x00005f0023007a0c */ /* 0x000fe200047c1270 */
[----:B---3--:R3:W-:Y:S01]  /*aa80*/  @P3 STG.E [R44.64], R16 ;  /* 0x000000102c003986 */ /* 0x0087e2000c101906 */
[----:B------:R-:W-:-:S03]  /*aa90*/  LEA R48, P4, R34, R2, 0x2 ;  /* 0x0000000222307211 */ /* 0x000fc600078810ff */
[----:B----4-:R-:W-:Y:S01]  /*aaa0*/  @P2 STG.E [R46.64], R4 ;  /* 0x000000042e002986 */ /* 0x010fe2000c101906 */
[----:B------:R-:W-:Y:S02]  /*aab0*/  LEA R52, P2, R42, R2, 0x2 ;  /* 0x000000022a347211 */ /* 0x000fe400078410ff */
[-C--:B------:R-:W-:Y:S01]  /*aac0*/  LEA.HI.X.SX32 R49, R34, R3.reuse, 0x2, P4 ;  /* 0x0000000322317211 */ /* 0x080fe200020f16ff */
[----:B-1----:R-:W-:Y:S01]  /*aad0*/  IMAD R12, R43, c[0x0][0x198], RZ ;  /* 0x000066002b0c7a24 */ /* 0x002fe200078e02ff */
[----:B---3--:R-:W3:Y:S01]  /*aae0*/  LDL.LU R16, [R1+0xec] ;  /* 0x0000ec0001107983 */ /* 0x008ee20000300800 */
[----:B------:R-:W-:-:S03]  /*aaf0*/  LEA.HI.X.SX32 R53, R42, R3, 0x2, P2 ;  /* 0x000000032a357211 */ /* 0x000fc600010f16ff */
[----:B-----5:R-:W-:Y:S01]  /*ab00*/  @P1 STG.E [R48.64], R8 ;  /* 0x0000000830001986 */ /* 0x020fe2000c101906 */
[C---:B------:R-:W-:Y:S01]  /*ab10*/  ISETP.LT.AND P1, PT, R50.reuse, c[0x0][0x17c], !P0 ;  /* 0x00005f0032007a0c */ /* 0x040fe20004721270 */
[----:B------:R-:W-:Y:S01]  /*ab20*/  IMAD R50, R50, c[0x0][0x198], RZ ;  /* 0x0000660032327a24 */ /* 0x000fe200078e02ff */
[----:B------:R-:W-:Y:S01]  /*ab30*/  ISETP.LT.AND P3, PT, R43, c[0x0][0x17c], !P0 ;  /* 0x00005f002b007a0c */ /* 0x000fe20004761270 */
[----:B------:R1:W-:Y:S04]  /*ab40*/  @P6 STG.E [R52.64], R20 ;  /* 0x0000001434006986 */ /* 0x0003e8000c101906 */
[----:B------:R-:W4:Y:S01]  /*ab50*/  LDL.LU R77, [R1+0xe8] ;  /* 0x0000e800014d7983 */ /* 0x000f220000300800 */
[-C--:B------:R-:W-:Y:S02]  /*ab60*/  LEA R60, P4, R12, R2.reuse, 0x2 ;  /* 0x000000020c3c7211 */ /* 0x080fe400078810ff */
[----:B------:R-:W-:Y:S01]  /*ab70*/  LEA R62, P6, R50, R2, 0x2 ;  /* 0x00000002323e7211 */ /* 0x000fe200078c10ff */
[----:B------:R-:W5:Y:S04]  /*ab80*/  LDS.128 R32, [R0+0x1000] ;  /* 0x0010000000207984 */ /* 0x000f680000000c00 */
[----:B-1----:R-:W4:Y:S01]  /*ab90*/  LDL.LU R20, [R1+0xe4] ;  /* 0x0000e40001147983 */ /* 0x002f220000300800 */
[----:B------:R-:W-:-:S02]  /*aba0*/  LEA.HI.X.SX32 R61, R12, R3, 0x2, P4 ;  /* 0x000000030c3d7211 */ /* 0x000fc400020f16ff */
[----:B------:R-:W-:Y:S01]  /*abb0*/  LEA.HI.X.SX32 R63, R50, R3, 0x2, P6 ;  /* 0x00000003323f7211 */ /* 0x000fe200030f16ff */
[----:B------:R-:W4:Y:S04]  /*abc0*/  LDL.LU R78, [R1+0xe0] ;  /* 0x0000e000014e7983 */ /* 0x000f280000300800 */
[----:B------:R-:W-:Y:S04]  /*abd0*/  @P3 STG.E [R60.64], R28 ;  /* 0x0000001c3c003986 */ /* 0x000fe8000c101906 */
[----:B------:R1:W-:Y:S04]  /*abe0*/  @P1 STG.E [R62.64], R24 ;  /* 0x000000183e001986 */ /* 0x0003e8000c101906 */
[----:B------:R-:W4:Y:S04]  /*abf0*/  LDL.LU R12, [R1+0xdc] ;  /* 0x0000dc00010c7983 */ /* 0x000f280000300800 */
[----:B------:R-:W2:Y:S04]  /*ac00*/  LDS.128 R40, [R56+0x1000] ;  /* 0x0010000038287984 */ /* 0x000ea80000000c00 */
[----:B-1----:R-:W4:Y:S04]  /*ac10*/  LDL.LU R24, [R1+0xd8] ;  /* 0x0000d80001187983 */ /* 0x002f280000300800 */
[----:B------:R-:W1:Y:S04]  /*ac20*/  LDS.128 R44, [R76+0x1000] ;  /* 0x001000004c2c7984 */ /* 0x000e680000000c00 */
[----:B------:R-:W-:Y:S04]  /*ac30*/  LDS.128 R56, [R56+0x1800] ;  /* 0x0018000038387984 */ /* 0x000fe80000000c00 */
[----:B------:R-:W-:Y:S01]  /*ac40*/  LDS.128 R60, [R76+0x1800] ;  /* 0x001800004c3c7984 */ /* 0x000fe20000000c00 */
[C---:B--2---:R-:W-:Y:S01]  /*ac50*/  IMAD R4, R54.reuse, c[0x0][0x198], RZ ;  /* 0x0000660036047a24 */ /* 0x044fe200078e02ff */
[----:B------:R-:W-:-:S02]  /*ac60*/  ISETP.LT.AND P2, PT, R54, c[0x0][0x17c], !P0 ;  /* 0x00005f0036007a0c */ /* 0x000fc40004741270 */
[----:B------:R2:W-:Y:S02]  /*ac70*/  LDS.128 R52, [R0+0x1800] ;  /* 0x0018000000347984 */ /* 0x0005e40000000c00 */
[----:B------:R-:W-:-:S04]  /*ac80*/  LEA R68, P6, R4, R2, 0x2 ;  /* 0x0000000204447211 */ /* 0x000fc800078c10ff */
[----:B------:R-:W-:-:S05]  /*ac90*/  LEA.HI.X.SX32 R69, R4, R3, 0x2, P6 ;  /* 0x0000000304457211 */ /* 0x000fca00030f16ff */
[----:B------:R1:W-:Y:S01]  /*aca0*/  @P2 STG.E [R68.64], R36 ;  /* 0x0000002444002986 */ /* 0x0003e2000c101906 */
[C---:B------:R-:W-:Y:S01]  /*acb0*/  ISETP.LT.AND P4, PT, R51.reuse, c[0x0][0x17c], !P0 ;  /* 0x00005f0033007a0c */ /* 0x040fe20004781270 */
[----:B------:R-:W-:Y:S02]  /*acc0*/  IMAD R8, R51, c[0x0][0x198], RZ ;  /* 0x0000660033087a24 */ /* 0x000fe400078e02ff */
[----:B------:R-:W1:Y:S01]  /*acd0*/  LDS.128 R48, [R64+0x1000] ;  /* 0x0010000040307984 */ /* 0x000e620000000c00 */
[----:B------:R-:W-:Y:S02]  /*ace0*/  IMAD R4, R66, c[0x0][0x198], RZ ;  /* 0x0000660042047a24 */ /* 0x000fe400078e02ff */
[----:B------:R-:W-:Y:S02]  /*acf0*/  LEA R70, P3, R8, R2, 0x2 ;  /* 0x0000000208467211 */ /* 0x000fe400078610ff */
[----:B------:R-:W-:Y:S02]  /*ad00*/  ISETP.LT.AND P1, PT, R66, c[0x0][0x17c], !P0 ;  /* 0x00005f0042007a0c */ /* 0x000fe40004721270 */
[----:B------:R-:W-:-:S02]  /*ad10*/  LEA.HI.X.SX32 R71, R8, R3, 0x2, P3 ;  /* 0x0000000308477211 */ /* 0x000fc400018f16ff */
[----:B------:R-:W-:-:S03]  /*ad20*/  LEA R72, P2, R4, R2, 0x2 ;  /* 0x0000000204487211 */ /* 0x000fc600078410ff */
[----:B-----5:R5:W-:Y:S01]  /*ad30*/  @P4 STG.E [R70.64], R32 ;  /* 0x0000002046004986 */ /* 0x020be2000c101906 */
[----:B------:R-:W-:Y:S01]  /*ad40*/  LEA.HI.X.SX32 R73, R4, R3, 0x2, P2 ;  /* 0x0000000304497211 */ /* 0x000fe200010f16ff */
[C---:B--2---:R-:W-:Y:S01]  /*ad50*/  IMAD R0, R65.reuse, c[0x0][0x198], RZ ;  /* 0x0000660041007a24 */ /* 0x044fe200078e02ff */
[----:B------:R-:W-:-:S03]  /*ad60*/  ISETP.LT.AND P4, PT, R65, c[0x0][0x17c], !P0 ;  /* 0x00005f0041007a0c */ /* 0x000fc60004781270 */
[----:B------:R-:W-:Y:S01]  /*ad70*/  @P1 STG.E [R72.64], R40 ;  /* 0x0000002848001986 */ /* 0x000fe2000c101906 */
[----:B------:R-:W-:-:S03]  /*ad80*/  LEA R74, P3, R0, R2, 0x2 ;  /* 0x00000002004a7211 */ /* 0x000fc600078610ff */
[----:B------:R-:W2:Y:S01]  /*ad90*/  LDS.128 R64, [R64+0x1800] ;  /* 0x0018000040407984 */ /* 0x000ea20000000c00 */
[----:B------:R-:W-:Y:S02]  /*ada0*/  LEA.HI.X.SX32 R75, R0, R3, 0x2, P3 ;  /* 0x00000003004b7211 */ /* 0x000fe400018f16ff */
[C---:B---3--:R-:W-:Y:S01]  /*adb0*/  ISETP.LT.AND P2, PT, R16.reuse, c[0x0][0x17c], !P0 ;  /* 0x00005f0010007a0c */ /* 0x048fe20004741270 */
[----:B------:R-:W-:Y:S02]  /*adc0*/  IMAD R4, R16, c[0x0][0x198], RZ ;  /* 0x0000660010047a24 */ /* 0x000fe400078e02ff */
[----:B------:R-:W3:Y:S04]  /*add0*/  LDL.LU R16, [R1+0xd4] ;  /* 0x0000d40001107983 */ /* 0x000ee80000300800 */
[----:B------:R-:W3:Y:S01]  /*ade0*/  LDL.LU R28, [R1+0xd0] ;  /* 0x0000d000011c7983 */ /* 0x000ee20000300800 */
[----:B-1----:R-:W-:Y:S01]  /*adf0*/  LEA R68, P1, R4, R2, 0x2 ;  /* 0x0000000204447211 */ /* 0x002fe200078210ff */
[C---:B----4-:R-:W-:Y:S01]  /*ae00*/  IMAD R8, R77.reuse, c[0x0][0x198], RZ ;  /* 0x000066004d087a24 */ /* 0x050fe200078e02ff */
[----:B------:R-:W-:-:S02]  /*ae10*/  ISETP.LT.AND P3, PT, R77, c[0x0][0x17c], !P0 ;  /* 0x00005f004d007a0c */ /* 0x000fc40004761270 */
[-C--:B------:R-:W-:Y:S01]  /*ae20*/  LEA.HI.X.SX32 R69, R4, R3.reuse, 0x2, P1 ;  /* 0x0000000304457211 */ /* 0x080fe200008f16ff */
[----:B------:R1:W-:Y:S01]  /*ae30*/  @P4 STG.E [R74.64], R44 ;  /* 0x0000002c4a004986 */ /* 0x0003e2000c101906 */
[C---:B------:R-:W-:Y:S01]  /*ae40*/  IMAD R0, R20.reuse, c[0x0][0x198], RZ ;  /* 0x0000660014007a24 */ /* 0x040fe200078e02ff */
[----:B------:R-:W-:Y:S02]  /*ae50*/  ISETP.LT.AND P1, PT, R20, c[0x0][0x17c], !P0 ;  /* 0x00005f0014007a0c */ /* 0x000fe40004721270 */
[----:B------:R-:W4:Y:S01]  /*ae60*/  LDL.LU R20, [R1+0xcc] ;  /* 0x0000cc0001147983 */ /* 0x000f220000300800 */
[-C--:B-----5:R-:W-:Y:S02]  /*ae70*/  LEA R70, P6, R8, R2.reuse, 0x2 ;  /* 0x0000000208467211 */ /* 0x0a0fe400078c10ff */
[----:B------:R-:W-:Y:S01]  /*ae80*/  LEA R76, P4, R0, R2, 0x2 ;  /* 0x00000002004c7211 */ /* 0x000fe200078810ff */
[----:B------:R-:W5:Y:S01]  /*ae90*/  LDL.LU R32, [R1+0xc8] ;  /* 0x0000c80001207983 */ /* 0x000f620000300800 */
[----:B------:R-:W-:-:S02]  /*aea0*/  LEA.HI.X.SX32 R71, R8, R3, 0x2, P6 ;  /* 0x0000000308477211 */ /* 0x000fc400030f16ff */
[----:B------:R-:W-:Y:S01]  /*aeb0*/  LEA.HI.X.SX32 R77, R0, R3, 0x2, P4 ;  /* 0x00000003004d7211 */ /* 0x000fe200020f16ff */
[----:B------:R1:W-:Y:S04]  /*aec0*/  @P2 STG.E [R68.64], R48 ;  /* 0x0000003044002986 */ /* 0x0003e8000c101906 */
[----:B------:R1:W-:Y:S01]  /*aed0*/  @P3 STG.E [R70.64], R52 ;  /* 0x0000003446003986 */ /* 0x0003e2000c101906 */
[C---:B------:R-:W-:Y:S01]  /*aee0*/  ISETP.LT.AND P3, PT, R12.reuse, c[0x0][0x17c], !P0 ;  /* 0x00005f000c007a0c */ /* 0x040fe20004761270 */
[----:B------:R-:W-:Y:S02]  /*aef0*/  IMAD R0, R12, c[0x0][0x198], RZ ;  /* 0x000066000c007a24 */ /* 0x000fe400078e02ff */
[----:B------:R-:W-:Y:S04]  /*af00*/  @P1 STG.E [R76.64], R56 ;  /* 0x000000384c001986 */ /* 0x000fe8000c101906 */
[----:B------:R-:W5:Y:S01]  /*af10*/  LDL.LU R12, [R1+0xc4] ;  /* 0x0000c400010c7983 */ /* 0x000f620000300800 */
[C---:B------:R-:W-:Y:S01]  /*af20*/  IMAD R8, R24.reuse, c[0x0][0x198], RZ ;  /* 0x0000660018087a24 */ /* 0x040fe200078e02ff */
[----:B------:R-:W-:-:S02]  /*af30*/  ISETP.LT.AND P1, PT, R24, c[0x0][0x17c], !P0 ;  /* 0x00005f0018007a0c */ /* 0x000fc40004721270 */
[----:B------:R-:W5:Y:S01]  /*af40*/  LDL.LU R24, [R1+0xc0] ;  /* 0x0000c00001187983 */ /* 0x000f620000300800 */
[C---:B------:R-:W-:Y:S01]  /*af50*/  IMAD R4, R78.reuse, c[0x0][0x198], RZ ;  /* 0x000066004e047a24 */ /* 0x040fe200078e02ff */
[----:B------:R-:W-:Y:S02]  /*af60*/  ISETP.LT.AND P2, PT, R78, c[0x0][0x17c], !P0 ;  /* 0x00005f004e007a0c */ /* 0x000fe40004741270 */
[-C--:B-1----:R-:W-:Y:S02]  /*af70*/  LEA R74, P4, R0, R2.reuse, 0x2 ;  /* 0x00000002004a7211 */ /* 0x082fe400078810ff */
[----:B------:R-:W-:Y:S02]  /*af80*/  LEA R72, P6, R4, R2, 0x2 ;  /* 0x0000000204487211 */ /* 0x000fe400078c10ff */
[-C--:B------:R-:W-:Y:S02]  /*af90*/  LEA.HI.X.SX32 R75, R0, R3.reuse, 0x2, P4 ;  /* 0x00000003004b7211 */ /* 0x080fe400020f16ff */
[----:B------:R-:W-:-:S02]  /*afa0*/  LEA.HI.X.SX32 R73, R4, R3, 0x2, P6 ;  /* 0x0000000304497211 */ /* 0x000fc400030f16ff */
[----:B------:R-:W-:-:S03]  /*afb0*/  LEA R68, P6, R8, R2, 0x2 ;  /* 0x0000000208447211 */ /* 0x000fc600078c10ff */
[----:B------:R1:W-:Y:S04]  /*afc0*/  @P2 STG.E [R72.64], R60 ;  /* 0x0000003c48002986 */ /* 0x0003e8000c101906 */
[----:B--2---:R2:W-:Y:S01]  /*afd0*/  @P3 STG.E [R74.64], R64 ;  /* 0x000000404a003986 */ /* 0x0045e2000c101906 */
[----:B------:R-:W-:-:S05]  /*afe0*/  LEA.HI.X.SX32 R69, R8, R3, 0x2, P6 ;  /* 0x0000000308457211 */ /* 0x000fca00030f16ff */
[----:B------:R1:W-:Y:S01]  /*aff0*/  @P1 STG.E [R68.64], R13 ;  /* 0x0000000d44001986 */ /* 0x0003e2000c101906 */
[C---:B---3--:R-:W-:Y:S01]  /*b000*/  IMAD R4, R16.reuse, c[0x0][0x198], RZ ;  /* 0x0000660010047a24 */ /* 0x048fe200078e02ff */
[----:B------:R-:W-:Y:S02]  /*b010*/  ISETP.LT.AND P2, PT, R16, c[0x0][0x17c], !P0 ;  /* 0x00005f0010007a0c */ /* 0x000fe40004741270 */
[----:B------:R-:W3:Y:S01]  /*b020*/  LDL.LU R16, [R1+0xbc] ;  /* 0x0000bc0001107983 */ /* 0x000ee20000300800 */
[C---:B------:R-:W-:Y:S01]  /*b030*/  ISETP.LT.AND P3, PT, R28.reuse, c[0x0][0x17c], !P0 ;  /* 0x00005f001c007a0c */ /* 0x040fe20004761270 */
[----:B------:R-:W-:Y:S02]  /*b040*/  IMAD R0, R28, c[0x0][0x198], RZ ;  /* 0x000066001c007a24 */ /* 0x000fe400078e02ff */
[----:B------:R-:W3:Y:S01]  /*b050*/  LDL.LU R28, [R1+0xb8] ;  /* 0x0000b800011c7983 */ /* 0x000ee20000300800 */
[----:B------:R-:W-:-:S04]  /*b060*/  LEA R70, P4, R4, R2, 0x2 ;  /* 0x0000000204467211 */ /* 0x000fc800078810ff */
[----:B------:R-:W-:Y:S02]  /*b070*/  LEA.HI.X.SX32 R71, R4, R3, 0x2, P4 ;  /* 0x0000000304477211 */ /* 0x000fe400020f16ff */
[-C--:B-1----:R-:W-:Y:S01]  /*b080*/  LEA R72, P6, R0, R2.reuse, 0x2 ;  /* 0x0000000200487211 */ /* 0x082fe200078c10ff */
[C---:B----4-:R-:W-:Y:S01]  /*b090*/  IMAD R4, R20.reuse, c[0x0][0x198], RZ ;  /* 0x0000660014047a24 */ /* 0x050fe200078e02ff */
[----:B------:R-:W-:Y:S01]  /*b0a0*/  ISETP.LT.AND P1, PT, R20, c[0x0][0x17c], !P0 ;  /* 0x00005f0014007a0c */ /* 0x000fe20004721270 */
[----:B------:R-:W-:Y:S01]  /*b0b0*/  @P2 STG.E [R70.64], R17 ;  /* 0x0000001146002986 */ /* 0x000fe2000c101906 */
[----:B-----5:R-:W-:Y:S02]  /*b0c0*/  IMAD R8, R32, c[0x0][0x198], RZ ;  /* 0x0000660020087a24 */ /* 0x020fe400078e02ff */
[----:B------:R-:W-:Y:S01]  /*b0d0*/  LEA R76, P4, R4, R2, 0x2 ;  /* 0x00000002044c7211 */ /* 0x000fe200078810ff */
[----:B------:R-:W4:Y:S01]  /*b0e0*/  LDL.LU R20, [R1+0xb4] ;  /* 0x0000b40001147983 */ /* 0x000f220000300800 */
[----:B------:R-:W-:-:S03]  /*b0f0*/  ISETP.LT.AND P2, PT, R32, c[0x0][0x17c], !P0 ;  /* 0x00005f0020007a0c */ /* 0x000fc60004741270 */
[----:B------:R-:W5:Y:S01]  /*b100*/  LDL.LU R52, [R1+0xb0] ;  /* 0x0000b00001347983 */ /* 0x000f620000300800 */
[----:B------:R-:W-:-:S03]  /*b110*/  LEA.HI.X.SX32 R73, R0, R3, 0x2, P6 ;  /* 0x0000000300497211 */ /* 0x000fc600030f16ff */
[----:B------:R-:W5:Y:S01]  /*b120*/  LDL.LU R32, [R1+0xac] ;  /* 0x0000ac0001207983 */ /* 0x000f620000300800 */
[----:B--2---:R-:W-:Y:S02]  /*b130*/  LEA R74, P6, R8, R2, 0x2 ;  /* 0x00000002084a7211 */ /* 0x004fe400078c10ff */
[-C--:B------:R-:W-:Y:S01]  /*b140*/  LEA.HI.X.SX32 R77, R4, R3.reuse, 0x2, P4 ;  /* 0x00000003044d7211 */ /* 0x080fe200020f16ff */
[----:B------:R1:W-:Y:S01]  /*b150*/  @P3 STG.E [R72.64], R5 ;  /* 0x0000000548003986 */ /* 0x0003e2000c101906 */
[----:B------:R-:W-:Y:S01]  /*b160*/  LEA.HI.X.SX32 R75, R8, R3, 0x2, P6 ;  /* 0x00000003084b7211 */ /* 0x000fe200030f16ff */
[C---:B------:R-:W-:Y:S01]  /*b170*/  IMAD R0, R12.reuse, c[0x0][0x198], RZ ;  /* 0x000066000c007a24 */ /* 0x040fe200078e02ff */
[----:B------:R-:W-:Y:S01]  /*b180*/  ISETP.LT.AND P3, PT, R12, c[0x0][0x17c], !P0 ;  /* 0x00005f000c007a0c */ /* 0x000fe20004761270 */
[----:B------:R-:W-:Y:S01]  /*b190*/  @P1 STG.E [R76.64], R9 ;  /* 0x000000094c001986 */ /* 0x000fe2000c101906 */
[C---:B------:R-:W-:Y:S01]  /*b1a0*/  IMAD R8, R24.reuse, c[0x0][0x198], RZ ;  /* 0x0000660018087a24 */ /* 0x040fe200078e02ff */
[----:B------:R-:W-:-:S02]  /*b1b0*/  ISETP.LT.AND P1, PT, R24, c[0x0][0x17c], !P0 ;  /* 0x00005f0018007a0c */ /* 0x000fc40004721270 */
[----:B------:R-:W2:Y:S01]  /*b1c0*/  LDL.LU R48, [R1+0xa8] ;  /* 0x0000a80001307983 */ /* 0x000ea20000300800 */
[-C--:B------:R-:W-:Y:S02]  /*b1d0*/  LEA R12, P4, R0, R2.reuse, 0x2 ;  /* 0x00000002000c7211 */ /* 0x080fe400078810ff */
[----:B------:R-:W-:Y:S01]  /*b1e0*/  LEA R4, P6, R8, R2, 0x2 ;  /* 0x0000000208047211 */ /* 0x000fe200078c10ff */
[----:B------:R-:W2:Y:S01]  /*b1f0*/  LDL.LU R44, [R1+0xa4] ;  /* 0x0000a400012c7983 */ /* 0x000ea20000300800 */
[-C--:B------:R-:W-:Y:S02]  /*b200*/  LEA.HI.X.SX32 R13, R0, R3.reuse, 0x2, P4 ;  /* 0x00000003000d7211 */ /* 0x080fe400020f16ff */
[----:B-1----:R-:W-:Y:S01]  /*b210*/  LEA.HI.X.SX32 R5, R8, R3, 0x2, P6 ;  /* 0x0000000308057211 */ /* 0x002fe200030f16ff */
[----:B------:R-:W-:Y:S04]  /*b220*/  @P2 STG.E [R74.64], R21 ;  /* 0x000000154a002986 */ /* 0x000fe8000c101906 */
[----:B------:R-:W-:Y:S04]  /*b230*/  @P3 STG.E [R12.64], R29 ;  /* 0x0000001d0c003986 */ /* 0x000fe8000c101906 */
[----:B------:R-:W2:Y:S04]  /*b240*/  LDL.LU R40, [R1+0x198] ;  /* 0x0001980001287983 */ /* 0x000ea80000300800 */
[----:B------:R1:W-:Y:S04]  /*b250*/  @P1 STG.E [R4.64], R25 ;  /* 0x0000001904001986 */ /* 0x0003e8000c101906 */
[----:B------:R-:W2:Y:S04]  /*b260*/  LDL.LU R36, [R1+0xa0] ;  /* 0x0000a00001247983 */ /* 0x000ea80000300800 */
[----:B-1----:R-:W2:Y:S01]  /*b270*/  LDL.LU R25, [R1+0x9c] ;  /* 0x00009c0001197983 */ /* 0x002ea20000300800 */
[C---:B---3--:R-:W-:Y:S01]  /*b280*/  IMAD R0, R16.reuse, c[0x0][0x198], RZ ;  /* 0x0000660010007a24 */ /* 0x048fe200078e02ff */
[----:B------:R-:W-:Y:S01]  /*b290*/  ISETP.LT.AND P2, PT, R16, c[0x0][0x17c], !P0 ;  /* 0x00005f0010007a0c */ /* 0x000fe20004741270 */
[C---:B------:R-:W-:Y:S01]  /*b2a0*/  IMAD R24, R28.reuse, c[0x0][0x198], RZ ;  /* 0x000066001c187a24 */ /* 0x040fe200078e02ff */
[----:B------:R-:W-:-:S02]  /*b2b0*/  ISETP.LT.AND P3, PT, R28, c[0x0][0x17c], !P0 ;  /* 0x00005f001c007a0c */ /* 0x000fc40004761270 */
[-C--:B------:R-:W-:Y:S02]  /*b2c0*/  LEA R16, P4, R0, R2.reuse, 0x2 ;  /* 0x0000000200107211 */ /* 0x080fe400078810ff */
[----:B------:R-:W-:Y:S02]  /*b2d0*/  LEA R8, P6, R24, R2, 0x2 ;  /* 0x0000000218087211 */ /* 0x000fe400078c10ff */
[-C--:B------:R-:W-:Y:S02]  /*b2e0*/  LEA.HI.X.SX32 R17, R0, R3.reuse, 0x2, P4 ;  /* 0x0000000300117211 */ /* 0x080fe400020f16ff */
[----:B------:R-:W-:-:S03]  /*b2f0*/  LEA.HI.X.SX32 R9, R24, R3, 0x2, P6 ;  /* 0x0000000318097211 */ /* 0x000fc600030f16ff */
[----:B------:R2:W-:Y:S04]  /*b300*/  @P2 STG.E [R16.64], R37 ;  /* 0x0000002510002986 */ /* 0x0005e8000c101906 */
[----:B------:R-:W-:Y:S01]  /*b310*/  @P3 STG.E [R8.64], R33 ;  /* 0x0000002108003986 */ /* 0x000fe2000c101906 */
[C---:B----4-:R-:W-:Y:S01]  /*b320*/  IMAD R28, R20.reuse, c[0x0][0x198], RZ ;  /* 0x00006600141c7a24 */ /* 0x050fe200078e02ff */
[----:B------:R-:W-:Y:S01]  /*b330*/  ISETP.LT.AND P1, PT, R20, c[0x0][0x17c], !P0 ;  /* 0x00005f0014007a0c */ /* 0x000fe20004721270 */
[----:B-----5:R-:W-:Y:S01]  /*b340*/  IMAD R0, R52, c[0x0][0x198], RZ ;  /* 0x0000660034007a24 */ /* 0x020fe200078e02ff */
[C---:B------:R-:W-:Y:S01]  /*b350*/  ISETP.LT.AND P3, PT, R32.reuse, c[0x0][0x17c], !P0 ;  /* 0x00005f0020007a0c */ /* 0x040fe20004761270 */
[----:B------:R-:W-:Y:S02]  /*b360*/  IMAD R13, R32, c[0x0][0x198], RZ ;  /* 0x00006600200d7a24 */ /* 0x000fe400078e02ff */
[----:B------:R-:W3:Y:S01]  /*b370*/  LDL.LU R32, [R1+0x98] ;  /* 0x0000980001207983 */ /* 0x000ee20000300800 */
[----:B------:R-:W-:-:S02]  /*b380*/  ISETP.LT.AND P2, PT, R52, c[0x0][0x17c], !P0 ;  /* 0x00005f0034007a0c */ /* 0x000fc40004741270 */
[-C--:B------:R-:W-:Y:S01]  /*b390*/  LEA R20, P4, R28, R2.reuse, 0x2 ;  /* 0x000000021c147211 */ /* 0x080fe200078810ff */
[----:B------:R-:W4:Y:S01]  /*b3a0*/  LDL.LU R29, [R1+0x194] ;  /* 0x00019400011d7983 */ /* 0x000f220000300800 */
[-C--:B------:R-:W-:Y:S02]  /*b3b0*/  LEA R4, P6, R0, R2.reuse, 0x2 ;  /* 0x0000000200047211 */ /* 0x080fe400078c10ff */
[-C--:B------:R-:W-:Y:S01]  /*b3c0*/  LEA.HI.X.SX32 R21, R28, R3.reuse, 0x2, P4 ;  /* 0x000000031c157211 */ /* 0x080fe200020f16ff */
[----:B------:R-:W5:Y:S01]  /*b3d0*/  LDL.LU R24, [R1+0x190] ;  /* 0x0001900001187983 */ /* 0x000f620000300800 */
[----:B------:R-:W-:Y:S01]  /*b3e0*/  LEA.HI.X.SX32 R5, R0, R3, 0x2, P6 ;  /* 0x0000000300057211 */ /* 0x000fe200030f16ff */
[----:B--2---:R-:W-:Y:S02]  /*b3f0*/  IMAD R17, R44, c[0x0][0x198], RZ ;  /* 0x000066002c117a24 */ /* 0x004fe400078e02ff */
[----:B------:R1:W-:Y:S04]  /*b400*/  @P1 STG.E [R20.64], R41 ;  /* 0x0000002914001986 */ /* 0x0003e8000c101906 */
[----:B------:R2:W-:Y:S01]  /*b410*/  @P2 STG.E [R4.64], R45 ;  /* 0x0000002d04002986 */ /* 0x0005e2000c101906 */
[----:B------:R-:W-:-:S03]  /*b420*/  LEA R16, P2, R17, R2, 0x2 ;  /* 0x0000000211107211 */ /* 0x000fc600078410ff */
[----:B------:R-:W5:Y:S01]  /*b430*/  LDL.LU R28, [R1+0x18c] ;  /* 0x00018c00011c7983 */ /* 0x000f620000300800 */
[-C--:B------:R-:W-:Y:S01]  /*b440*/  LEA.HI.X.SX32 R17, R17, R3.reuse, 0x2, P2 ;  /* 0x0000000311117211 */ /* 0x080fe200010f16ff */
[C---:B-1----:R-:W-:Y:S01]  /*b450*/  IMAD R20, R25.reuse, c[0x0][0x198], RZ ;  /* 0x0000660019147a24 */ /* 0x042fe200078e02ff */
[----:B------:R-:W-:Y:S02]  /*b460*/  ISETP.LT.AND P2, PT, R25, c[0x0][0x17c], !P0 ;  /* 0x00005f0019007a0c */ /* 0x000fe40004741270 */
[----:B------:R-:W5:Y:S01]  /*b470*/  LDL.LU R25, [R1+0x188] ;  /* 0x0001880001197983 */ /* 0x000f620000300800 */
[CC--:B------:R-:W-:Y:S01]  /*b480*/  LEA R12, P4, R13.reuse, R2.reuse, 0x2 ;  /* 0x000000020d0c7211 */ /* 0x0c0fe200078810ff */
[C---:B------:R-:W-:Y:S01]  /*b490*/  IMAD R0, R48.reuse, c[0x0][0x198], RZ ;  /* 0x0000660030007a24 */ /* 0x040fe200078e02ff */
[----:B------:R-:W-:Y:S02]  /*b4a0*/  ISETP.LT.AND P1, PT, R48, c[0x0][0x17c], !P0 ;  /* 0x00005f0030007a0c */ /* 0x000fe40004721270 */
[----:B------:R-:W-:Y:S01]  /*b4b0*/  ISETP.LT.AND P6, PT, R44, c[0x0][0x17c], !P0 ;  /* 0x00005f002c007a0c */ /* 0x000fe200047c1270 */
[----:B------:R-:W-:Y:S01]  /*b4c0*/  IMAD.MOV.U32 R21, RZ, RZ, c[0x0][0x198] ;  /* 0x00006600ff157624 */ /* 0x000fe200078e00ff */
[----:B------:R-:W-:Y:S01]  /*b4d0*/  LEA.HI.X.SX32 R13, R13, R3, 0x2, P4 ;  /* 0x000000030d0d7211 */ /* 0x000fe200020f16ff */
[----:B------:R-:W5:Y:S01]  /*b4e0*/  LDL.LU R33, [R1+0x184] ;  /* 0x0001840001217983 */ /* 0x000f620000300800 */
[----:B------:R-:W-:-:S03]  /*b4f0*/  LEA R8, P4, R0, R2, 0x2 ;  /* 0x0000000200087211 */ /* 0x000fc600078810ff */
[----:B------:R1:W-:Y:S01]  /*b500*/  @P3 STG.E [R12.64], R49 ;  /* 0x000000310c003986 */ /* 0x0003e2000c101906 */
[----:B------:R-:W-:Y:S01]  /*b510*/  LEA.HI.X.SX32 R9, R0, R3, 0x2, P4 ;  /* 0x0000000300097211 */ /* 0x000fe200020f16ff */
[C---:B------:R-:W-:Y:S01]  /*b520*/  IMAD R0, R36.reuse, c[0x0][0x198], RZ ;  /* 0x0000660024007a24 */ /* 0x040fe200078e02ff */
[----:B------:R-:W-:-:S03]  /*b530*/  ISETP.LT.AND P3, PT, R36, c[0x0][0x17c], !P0 ;  /* 0x00005f0024007a0c */ /* 0x000fc60004761270 */
[----:B------:R3:W-:Y:S01]  /*b540*/  @P1 STG.E [R8.64], R53 ;  /* 0x0000003508001986 */ /* 0x0007e2000c101906 */
[----:B--2---:R-:W-:-:S03]  /*b550*/  LEA R4, P1, R0, R2, 0x2 ;  /* 0x0000000200047211 */ /* 0x004fc600078210ff */
[----:B------:R2:W-:Y:S01]  /*b560*/  @P6 STG.E [R16.64], R57 ;  /* 0x0000003910006986 */ /* 0x0005e2000c101906 */
[----:B------:R-:W-:Y:S02]  /*b570*/  LEA.HI.X.SX32 R5, R0, R3, 0x2, P1 ;  /* 0x0000000300057211 */ /* 0x000fe400008f16ff */
[----:B-1----:R-:W-:-:S03]  /*b580*/  LEA R12, P6, R20, R2, 0x2 ;  /* 0x00000002140c7211 */ /* 0x002fc600078c10ff */
[----:B------:R1:W-:Y:S01]  /*b590*/  @P3 STG.E [R4.64], R61 ;  /* 0x0000003d04003986 */ /* 0x0003e2000c101906 */
[----:B------:R-:W-:-:S05]  /*b5a0*/  LEA.HI.X.SX32 R13, R20, R3, 0x2, P6 ;  /* 0x00000003140d7211 */ /* 0x000fca00030f16ff */
[----:B------:R1:W-:Y:S01]  /*b5b0*/  @P2 STG.E [R12.64], R65 ;  /* 0x000000410c002986 */ /* 0x0003e2000c101906 */
[C---:B---3--:R-:W-:Y:S01]  /*b5c0*/  IMAD R0, R32.reuse, c[0x0][0x198], RZ ;  /* 0x0000660020007a24 */ /* 0x048fe200078e02ff */
[----:B------:R-:W-:Y:S02]  /*b5d0*/  ISETP.LT.AND P1, PT, R32, c[0x0][0x17c], !P0 ;  /* 0x00005f0020007a0c */ /* 0x000fe40004721270 */
[----:B------:R-:W3:Y:S01]  /*b5e0*/  LDL.LU R32, [R1+0x17c] ;  /* 0x00017c0001207983 */ /* 0x000ee20000300800 */
[----:B------:R-:W-:Y:S01]  /*b5f0*/  IMAD R20, R21, 0x2, R0 ;  /* 0x0000000215147824 */ /* 0x000fe200078e0200 */
[----:B------:R-:W-:-:S04]  /*b600*/  LEA R8, P3, R0, R2, 0x2 ;  /* 0x0000000200087211 */ /* 0x000fc800078610ff */
[-C--:B------:R-:W-:Y:S01]  /*b610*/  LEA.HI.X.SX32 R9, R0, R3.reuse, 0x2, P3 ;  /* 0x0000000300097211 */ /* 0x080fe200018f16ff */
[----:B------:R-:W-:Y:S01]  /*b620*/  IMAD R0, R21, 0x2, R20 ;  /* 0x0000000215007824 */ /* 0x000fe200078e0214 */
[-C--:B--2---:R-:W-:Y:S02]  /*b630*/  LEA R16, P6, R20, R2.reuse, 0x2 ;  /* 0x0000000214107211 */ /* 0x084fe400078c10ff */
[----:B----4-:R-:W-:Y:S02]  /*b640*/  ISETP.LT.AND P3, PT, R29, c[0x0][0x17c], !P0 ;  /* 0x00005f001d007a0c */ /* 0x010fe40004761270 */
[----:B------:R-:W2:Y:S01]  /*b650*/  LDL.LU R29, [R1+0x178] ;  /* 0x00017800011d7983 */ /* 0x000ea20000300800 */
[----:B-----5:R-:W-:Y:S02]  /*b660*/  ISETP.LT.AND P2, PT, R24, c[0x0][0x17c], !P0 ;  /* 0x00005f0018007a0c */ /* 0x020fe40004741270 */
[----:B------:R-:W-:Y:S01]  /*b670*/  LEA.HI.X.SX32 R17, R20, R3, 0x2, P6 ;  /* 0x0000000314117211 */ /* 0x000fe200030f16ff */
[----:B------:R-:W4:Y:S01]  /*b680*/  LDL.LU R24, [R1+0x174] ;  /* 0x0001740001187983 */ /* 0x000f220000300800 */
[----:B-1----:R-:W-:Y:S01]  /*b690*/  LEA R4, P6, R0, R2, 0x2 ;  /* 0x0000000200047211 */ /* 0x002fe200078c10ff */
[----:B------:R-:W-:-:S03]  /*b6a0*/  IMAD R20, R21, 0x2, R0 ;  /* 0x0000000215147824 */ /* 0x000fc600078e0200 */
[-C--:B------:R-:W-:Y:S01]  /*b6b0*/  LEA.HI.X.SX32 R5, R0, R3.reuse, 0x2, P6 ;  /* 0x0000000300057211 */ /* 0x080fe200030f16ff */
[----:B------:R-:W-:Y:S01]  /*b6c0*/  @P1 STG.E [R8.64], R14 ;  /* 0x0000000e08001986 */ /* 0x000fe2000c101906 */
[----:B------:R-:W-:Y:S02]  /*b6d0*/  LEA R12, P6, R20, R2, 0x2 ;  /* 0x00000002140c7211 */ /* 0x000fe400078c10ff */
[----:B------:R-:W-:Y:S01]  /*b6e0*/  ISETP.LT.AND P1, PT, R28, c[0x0][0x17c], !P0 ;  /* 0x00005f001c007a0c */ /* 0x000fe20004721270 */
[----:B------:R1:W-:Y:S01]  /*b6f0*/  @P5 STG.E [R16.64], R18 ;  /* 0x0000001210005986 */ /* 0x0003e2000c101906 */
[----:B------:R-:W-:Y:S01]  /*b700*/  IMAD R0, R21, 0x2, R20 ;  /* 0x0000000215007824 */ /* 0x000fe200078e0214 */
[----:B------:R-:W-:Y:S02]  /*b710*/  LEA.HI.X.SX32 R13, R20, R3, 0x2, P6 ;  /* 0x00000003140d7211 */ /* 0x000fe400030f16ff */
[----:B------:R-:W5:Y:S01]  /*b720*/  LDL.LU R28, [R1+0x170] ;  /* 0x00017000011c7983 */ /* 0x000f620000300800 */
[----:B------:R-:W-:-:S03]  /*b730*/  ISETP.LT.AND P5, PT, R25, c[0x0][0x17c], !P0 ;  /* 0x00005f0019007a0c */ /* 0x000fc600047a1270 */
[----:B------:R-:W5:Y:S04]  /*b740*/  LDL.LU R25, [R1+0x16c] ;  /* 0x00016c0001197983 */ /* 0x000f680000300800 */
[----:B------:R-:W5:Y:S04]  /*b750*/  LDL.LU R20, [R1+0x168] ;  /* 0x0001680001147983 */ /* 0x000f680000300800 */
[----:B-1----:R-:W5:Y:S01]  /*b760*/  LDL.LU R18, [R1+0x164] ;  /* 0x0001640001127983 */ /* 0x002f620000300800 */
[----:B------:R-:W-:Y:S01]  /*b770*/  ISETP.LT.AND P4, PT, R40, c[0x0][0x17c], !P0 ;  /* 0x00005f0028007a0c */ /* 0x000fe20004781270 */
[----:B------:R-:W-:Y:S01]  /*b780*/  IMAD R14, R21, 0x2, R0 ;  /* 0x00000002150e7824 */ /* 0x000fe200078e0200 */
[----:B------:R-:W-:-:S04]  /*b790*/  LEA R8, P6, R0, R2, 0x2 ;  /* 0x0000000200087211 */ /* 0x000fc800078c10ff */
[----:B------:R-:W-:Y:S01]  /*b7a0*/  LEA.HI.X.SX32 R9, R0, R3, 0x2, P6 ;  /* 0x0000000300097211 */ /* 0x000fe200030f16ff */
[----:B------:R-:W-:Y:S01]  /*b7b0*/  IMAD R0, R21, 0x2, R14 ;  /* 0x0000000215007824 */ /* 0x000fe200078e020e */
[----:B------:R-:W-:-:S04]  /*b7c0*/  LEA R16, P6, R14, R2, 0x2 ;  /* 0x000000020e107211 */ /* 0x000fc800078c10ff */
[----:B------:R-:W-:Y:S01]  /*b7d0*/  LEA.HI.X.SX32 R17, R14, R3, 0x2, P6 ;  /* 0x000000030e117211 */ /* 0x000fe200030f16ff */
[----:B------:R1:W-:Y:S04]  /*b7e0*/  @P4 STG.E [R4.64], R6 ;  /* 0x0000000604004986 */ /* 0x0003e8000c101906 */
[----:B------:R1:W-:Y:S02]  /*b7f0*/  @P3 STG.E [R12.64], R10 ;  /* 0x0000000a0c003986 */ /* 0x0003e4000c101906 */
[----:B-1----:R-:W-:Y:S01]  /*b800*/  LEA R4, P6, R0, R2, 0x2 ;  /* 0x0000000200047211 */ /* 0x002fe200078c10ff */
[----:B------:R-:W-:-:S03]  /*b810*/  IMAD R6, R21, 0x2, R0 ;  /* 0x0000000215067824 */ /* 0x000fc600078e0200 */
[-C--:B------:R-:W-:Y:S01]  /*b820*/  LEA.HI.X.SX32 R5, R0, R3.reuse, 0x2, P6 ;  /* 0x0000000300057211 */ /* 0x080fe200030f16ff */
[----:B------:R-:W5:Y:S01]  /*b830*/  LDL.LU R10, [R1+0x160] ;  /* 0x00016000010a7983 */ /* 0x000f620000300800 */
[CC--:B------:R-:W-:Y:S01]  /*b840*/  LEA R12, P6, R6.reuse, R2.reuse, 0x2 ;  /* 0x00000002060c7211 */ /* 0x0c0fe200078c10ff */
[----:B------:R-:W-:Y:S01]  /*b850*/  IMAD R0, R21, 0x2, R6 ;  /* 0x0000000215007824 */ /* 0x000fe200078e0206 */
[----:B------:R-:W-:Y:S01]  /*b860*/  ISETP.LT.AND P4, PT, R33, c[0x0][0x17c], !P0 ;  /* 0x00005f0021007a0c */ /* 0x000fe20004781270 */
[----:B------:R1:W-:Y:S01]  /*b870*/  @P2 STG.E [R8.64], R22 ;  /* 0x0000001608002986 */ /* 0x0003e2000c101906 */
[----:B------:R-:W-:Y:S01]  /*b880*/  LEA.HI.X.SX32 R13, R6, R3, 0x2, P6 ;  /* 0x00000003060d7211 */ /* 0x000fe200030f16ff */
[----:B------:R-:W-:Y:S02]  /*b890*/  IMAD R6, R21, 0x2, R0 ;  /* 0x0000000215067824 */ /* 0x000fe400078e0200 */
[----:B------:R1:W-:Y:S02]  /*b8a0*/  @P1 STG.E [R16.64], R30 ;  /* 0x0000001e10001986 */ /* 0x0003e4000c101906 */
[----:B-1----:R-:W-:-:S04]  /*b8b0*/  LEA R8, P6, R0, R2, 0x2 ;  /* 0x0000000200087211 */ /* 0x002fc800078c10ff */
[-C--:B------:R-:W-:Y:S02]  /*b8c0*/  LEA.HI.X.SX32 R9, R0, R3.reuse, 0x2, P6 ;  /* 0x0000000300097211 */ /* 0x080fe400030f16ff */
[C---:B------:R-:W-:Y:S01]  /*b8d0*/  LEA R16, P6, R6.reuse, R2, 0x2 ;  /* 0x0000000206107211 */ /* 0x040fe200078c10ff */
[----:B------:R1:W-:Y:S03]  /*b8e0*/  @P5 STG.E [R4.64], R26 ;  /* 0x0000001a04005986 */ /* 0x0003e6000c101906 */
[----:B------:R-:W-:Y:S01]  /*b8f0*/  LEA.HI.X.SX32 R17, R6, R3, 0x2, P6 ;  /* 0x0000000306117211 */ /* 0x000fe200030f16ff */
[----:B------:R1:W-:Y:S01]  /*b900*/  @P4 STG.E [R12.64], R38 ;  /* 0x000000260c004986 */ /* 0x0003e2000c101906 */
[----:B---3--:R-:W-:Y:S02]  /*b910*/  ISETP.LT.AND P3, PT, R32, c[0x0][0x17c], !P0 ;  /* 0x00005f0020007a0c */ /* 0x008fe40004761270 */
[----:B--2---:R-:W-:-:S02]  /*b920*/  ISETP.LT.AND P2, PT, R29, c[0x0][0x17c], !P0 ;  /* 0x00005f001d007a0c */ /* 0x004fc40004741270 */
[----:B----4-:R-:W-:Y:S02]  /*b930*/  ISETP.LT.AND P1, PT, R24, c[0x0][0x17c], !P0 ;  /* 0x00005f0018007a0c */ /* 0x010fe40004721270 */
[----:B------:R-:W2:Y:S04]  /*b940*/  LDL.LU R24, [R1+0x15c] ;  /* 0x00015c0001187983 */ /* 0x000ea80000300800 */
[----:B------:R-:W3:Y:S04]  /*b950*/  LDL.LU R14, [R1+0x158] ;  /* 0x00015800010e7983 */ /* 0x000ee80000300800 */
[----:B------:R4:W-:Y:S04]  /*b960*/  @P3 STG.E [R8.64], R34 ;  /* 0x0000002208003986 */ /* 0x0009e8000c101906 */
[----:B------:R-:W3:Y:S04]  /*b970*/  LDL.LU R22, [R1+0x150] ;  /* 0x0001500001167983 */ /* 0x000ee80000300800 */
[----:B------:R1:W-:Y:S01]  /*b980*/  @P2 STG.E [R16.64], R42 ;  /* 0x0000002a10002986 */ /* 0x0003e2000c101906 */
[----:B-----5:R-:W-:-:S03]  /*b990*/  ISETP.LT.AND P3, PT, R20, c[0x0][0x17c], !P0 ;  /* 0x00005f0014007a0c */ /* 0x020fc60004761270 */
[----:B------:R-:W5:Y:S01]  /*b9a0*/  LDL.LU R20, [R1+0x14c] ;  /* 0x00014c0001147983 */ /* 0x000f620000300800 */
[----:B------:R-:W-:-:S03]  /*b9b0*/  ISETP.LT.AND P2, PT, R18, c[0x0][0x17c], !P0 ;  /* 0x00005f0012007a0c */ /* 0x000fc60004741270 */
[----:B------:R-:W5:Y:S01]  /*b9c0*/  LDL.LU R18, [R1+0x148] ;  /* 0x0001480001127983 */ /* 0x000f620000300800 */
[----:B------:R-:W-:-:S04]  /*b9d0*/  IMAD R0, R21, 0x2, R6 ;  /* 0x0000000215007824 */ /* 0x000fc800078e0206 */
[----:B------:R-:W-:Y:S01]  /*b9e0*/  IMAD R6, R21, 0x2, R0 ;  /* 0x0000000215067824 */ /* 0x000fe200078e0200 */
[----:B-1----:R-:W-:-:S04]  /*b9f0*/  LEA R4, P6, R0, R2, 0x2 ;  /* 0x0000000200047211 */ /* 0x002fc800078c10ff */
[-C--:B------:R-:W-:Y:S01]  /*ba00*/  LEA.HI.X.SX32 R5, R0, R3.reuse, 0x2, P6 ;  /* 0x0000000300057211 */ /* 0x080fe200030f16ff */
[C---:B------:R-:W-:Y:S01]  /*ba10*/  IMAD R0, R21.reuse, 0x2, R6 ;  /* 0x0000000215007824 */ /* 0x040fe200078e0206 */
[-C--:B------:R-:W-:Y:S02]  /*ba20*/  LEA R12, P6, R6, R2.reuse, 0x2 ;  /* 0x00000002060c7211 */ /* 0x080fe400078c10ff */
[----:B------:R-:W-:Y:S02]  /*ba30*/  ISETP.LT.AND P5, PT, R28, c[0x0][0x17c], !P0 ;  /* 0x00005f001c007a0c */ /* 0x000fe400047a1270 */
[-C--:B------:R-:W-:Y:S01]  /*ba40*/  LEA.HI.X.SX32 R13, R6, R3.reuse, 0x2, P6 ;  /* 0x00000003060d7211 */ /* 0x080fe200030f16ff */
[----:B------:R-:W-:Y:S01]  /*ba50*/  IMAD R6, R21, 0x2, R0 ;  /* 0x0000000215067824 */ /* 0x000fe200078e0200 */
[----:B------:R-:W-:Y:S02]  /*ba60*/  ISETP.LT.AND P4, PT, R25, c[0x0][0x17c], !P0 ;  /* 0x00005f0019007a0c */ /* 0x000fe40004781270 */
[CC--:B----4-:R-:W-:Y:S01]  /*ba70*/  LEA R8, P6, R0.reuse, R2.reuse, 0x2 ;  /* 0x0000000200087211 */ /* 0x0d0fe200078c10ff */
[----:B------:R1:W-:Y:S03]  /*ba80*/  @P1 STG.E [R4.64], R46 ;  /* 0x0000002e04001986 */ /* 0x0003e6000c101906 */
[----:B------:R-:W-:Y:S01]  /*ba90*/  LEA.HI.X.SX32 R9, R0, R3, 0x2, P6 ;  /* 0x0000000300097211 */ /* 0x000fe200030f16ff */
[----:B------:R-:W-:Y:S01]  /*baa0*/  IMAD R0, R21, 0x2, R6 ;  /* 0x0000000215007824 */ /* 0x000fe200078e0206 */
[----:B------:R-:W-:-:S02]  /*bab0*/  LEA R16, P6, R6, R2, 0x2 ;  /* 0x0000000206107211 */ /* 0x000fc400078c10ff */
[----:B------:R-:W-:Y:S02]  /*bac0*/  ISETP.LT.AND P1, PT, R10, c[0x0][0x17c], !P0 ;  /* 0x00005f000a007a0c */ /* 0x000fe40004721270 */
[----:B------:R-:W4:Y:S01]  /*bad0*/  LDL.LU R10, [R1+0x144] ;  /* 0x00014400010a7983 */ /* 0x000f220000300800 */
[-C--:B------:R-:W-:Y:S01]  /*bae0*/  LEA.HI.X.SX32 R17, R6, R3.reuse, 0x2, P6 ;  /* 0x0000000306117211 */ /* 0x080fe200030f16ff */
[----:B------:R-:W-:Y:S01]  /*baf0*/  IMAD R6, R21, 0x2, R0 ;  /* 0x0000000215067824 */ /* 0x000fe200078e0200 */
[CC--:B-1----:R-:W-:Y:S01]  /*bb00*/  LEA R4, P6, R0.reuse, R2.reuse, 0x2 ;  /* 0x0000000200047211 */ /* 0x0c2fe200078c10ff */
[----:B------:R1:W-:Y:S03]  /*bb10*/  @P5 STG.E [R12.64], R50 ;  /* 0x000000320c005986 */ /* 0x0003e6000c101906 */
[----:B------:R-:W-:Y:S01]  /*bb20*/  LEA.HI.X.SX32 R5, R0, R3, 0x2, P6 ;  /* 0x0000000300057211 */ /* 0x000fe200030f16ff */
[----:B------:R2:W-:Y:S01]  /*bb30*/  @P4 STG.E [R8.64], R54 ;  /* 0x0000003608004986 */ /* 0x0005e2000c101906 */
[----:B-1----:R-:W-:-:S03]  /*bb40*/  LEA R12, P6, R6, R2, 0x2 ;  /* 0x00000002060c7211 */ /* 0x002fc600078c10ff */
[----:B------:R1:W-:Y:S01]  /*bb50*/  @P3 STG.E [R16.64], R58 ;  /* 0x0000003a10003986 */ /* 0x0003e2000c101906 */
[----:B------:R-:W-:-:S03]  /*bb60*/  LEA.HI.X.SX32 R13, R6, R3, 0x2, P6 ;  /* 0x00000003060d7211 */ /* 0x000fc600030f16ff */
[----:B------:R1:W-:Y:S04]  /*bb70*/  @P2 STG.E [R4.64], R62 ;  /* 0x0000003e04002986 */ /* 0x0003e8000c101906 */
[----:B------:R1:W-:Y:S01]  /*bb80*/  @P1 STG.E [R12.64], R66 ;  /* 0x000000420c001986 */ /* 0x0003e2000c101906 */
[----:B--2---:R-:W-:-:S03]  /*bb90*/  ISETP.LT.AND P5, PT, R24, c[0x0][0x17c], !P0 ;  /* 0x00005f0018007a0c */ /* 0x004fc600047a1270 */
[----:B------:R-:W2:Y:S01]  /*bba0*/  LDL.LU R24, [R1+0x140] ;  /* 0x0001400001187983 */ /* 0x000ea20000300800 */
[----:B---3--:R-:W-:-:S03]  /*bbb0*/  ISETP.LT.AND P4, PT, R14, c[0x0][0x17c], !P0 ;  /* 0x00005f000e007a0c */ /* 0x008fc60004781270 */
[----:B------:R-:W3:Y:S01]  /*bbc0*/  LDL.LU R14, [R1+0x13c] ;  /* 0x00013c00010e7983 */ /* 0x000ee20000300800 */
[----:B------:R-:W-:-:S03]  /*bbd0*/  ISETP.LT.AND P3, PT, R22, c[0x0][0x17c], !P0 ;  /* 0x00005f0016007a0c */ /* 0x000fc60004761270 */
[----:B------:R-:W2:Y:S01]  /*bbe0*/  LDL.LU R22, [R1+0x138] ;  /* 0x0001380001167983 */ /* 0x000ea20000300800 */
[----:B-----5:R-:W-:-:S03]  /*bbf0*/  ISETP.LT.AND P2, PT, R20, c[0x0][0x17c], !P0 ;  /* 0x00005f0014007a0c */ /* 0x020fc60004741270 */
[----:B------:R-:W5:Y:S01]  /*bc00*/  LDL.LU R20, [R1+0x134] ;  /* 0x0001340001147983 */ /* 0x000f620000300800 */
[----:B------:R-:W-:-:S03]  /*bc10*/  ISETP.LT.AND P1, PT, R18, c[0x0][0x17c], !P0 ;  /* 0x00005f0012007a0c */ /* 0x000fc60004721270 */
[----:B------:R-:W2:Y:S01]  /*bc20*/  LDL.LU R18, [R1+0x130] ;  /* 0x0001300001127983 */ /* 0x000ea20000300800 */
[----:B------:R-:W-:-:S04]  /*bc30*/  IMAD R0, R21, 0x2, R6 ;  /* 0x0000000215007824 */ /* 0x000fc800078e0206 */
[----:B------:R-:W-:Y:S01]  /*bc40*/  IMAD R6, R21, 0x2, R0 ;  /* 0x0000000215067824 */ /* 0x000fe200078e0200 */
[----:B------:R-:W-:-:S04]  /*bc50*/  LEA R8, P6, R0, R2, 0x2 ;  /* 0x0000000200087211 */ /* 0x000fc800078c10ff */
[----:B------:R-:W-:Y:S01]  /*bc60*/  LEA.HI.X.SX32 R9, R0, R3, 0x2, P6 ;  /* 0x0000000300097211 */ /* 0x000fe200030f16ff */
[----:B------:R-:W-:Y:S01]  /*bc70*/  IMAD R0, R21, 0x2, R6 ;  /* 0x0000000215007824 */ /* 0x000fe200078e0206 */
[----:B-1----:R-:W-:-:S04]  /*bc80*/  LEA R16, P6, R6, R2, 0x2 ;  /* 0x0000000206107211 */ /* 0x002fc800078c10ff */
[-C--:B------:R-:W-:Y:S01]  /*bc90*/  LEA.HI.X.SX32 R17, R6, R3.reuse, 0x2, P6 ;  /* 0x0000000306117211 */ /* 0x080fe200030f16ff */
[C---:B------:R-:W-:Y:S01]  /*bca0*/  IMAD R6, R21.reuse, 0x2, R0 ;  /* 0x0000000215067824 */ /* 0x040fe200078e0200 */
[CC--:B------:R-:W-:Y:S01]  /*bcb0*/  LEA R4, P6, R0.reuse, R2.reuse, 0x2 ;  /* 0x0000000200047211 */ /* 0x0c0fe200078c10ff */
[----:B------:R1:W-:Y:S03]  /*bcc0*/  @P5 STG.E [R8.64], R15 ;  /* 0x0000000f08005986 */ /* 0x0003e6000c101906 */
[----:B------:R-:W-:Y:S01]  /*bcd0*/  LEA.HI.X.SX32 R5, R0, R3, 0x2, P6 ;  /* 0x0000000300057211 */ /* 0x000fe200030f16ff */
[----:B------:R-:W-:Y:S01]  /*bce0*/  IMAD R0, R21, 0x2, R6 ;  /* 0x0000000215007824 */ /* 0x000fe200078e0206 */
[----:B------:R-:W-:Y:S02]  /*bcf0*/  LEA R12, P6, R6, R2, 0x2 ;  /* 0x00000002060c7211 */ /* 0x000fe400078c10ff */
[----:B----4-:R-:W-:-:S02]  /*bd00*/  ISETP.LT.AND P5, PT, R10, c[0x0][0x17c], !P0 ;  /* 0x00005f000a007a0c */ /* 0x010fc400047a1270 */
[----:B------:R-:W4:Y:S01]  /*bd10*/  LDL.LU R10, [R1+0x12c] ;  /* 0x00012c00010a7983 */ /* 0x000f220000300800 */
[-C--:B------:R-:W-:Y:S01]  /*bd20*/  LEA.HI.X.SX32 R13, R6, R3.reuse, 0x2, P6 ;  /* 0x00000003060d7211 */ /* 0x080fe200030f16ff */
[----:B------:R-:W-:Y:S01]  /*bd30*/  IMAD R6, R21, 0x2, R0 ;  /* 0x0000000215067824 */ /* 0x000fe200078e0200 */
[C---:B-1----:R-:W-:Y:S01]  /*bd40*/  LEA R8, P6, R0.reuse, R2, 0x2 ;  /* 0x0000000200087211 */ /* 0x042fe200078c10ff */
[----:B------:R1:W-:Y:S03]  /*bd50*/  @P4 STG.E [R16.64], R19 ;  /* 0x0000001310004986 */ /* 0x0003e6000c101906 */
[----:B------:R-:W-:Y:S01]  /*bd60*/  LEA.HI.X.SX32 R9, R0, R3, 0x2, P6 ;  /* 0x0000000300097211 */ /* 0x000fe200030f16ff */
[----:B------:R1:W-:Y:S04]  /*bd70*/  @P3 STG.E [R4.64], R7 ;  /* 0x0000000704003986 */ /* 0x0003e8000c101906 */
[----:B------:R2:W-:Y:S04]  /*bd80*/  @P2 STG.E [R12.64], R11 ;  /* 0x0000000b0c002986 */ /* 0x0005e8000c101906 */
[----:B------:R2:W-:Y:S04]  /*bd90*/  @P1 STG.E [R8.64], R23 ;  /* 0x0000001708001986 */ /* 0x0005e8000c101906 */
[----:B-1----:R-:W4:Y:S04]  /*bda0*/  LDL.LU R19, [R1+0x128] ;  /* 0x0001280001137983 */ /* 0x002f280000300800 */
[----:B------:R-:W4:Y:S01]  /*bdb0*/  LDL.LU R16, [R1+0x124] ;  /* 0x0001240001107983 */ /* 0x000f220000300800 */
[----:B---3--:R-:W-:-:S02]  /*bdc0*/  ISETP.LT.AND P3, PT, R14, c[0x0][0x17c], !P0 ;  /* 0x00005f000e007a0c */ /* 0x008fc40004761270 */
[----:B------:R-:W-:-:S04]  /*bdd0*/  LEA R14, P6, R6, R2, 0x2 ;  /* 0x00000002060e7211 */ /* 0x000fc800078c10ff */
[----:B------:R-:W-:-:S05]  /*bde0*/  LEA.HI.X.SX32 R15, R6, R3, 0x2, P6 ;  /* 0x00000003060f7211 */ /* 0x000fca00030f16ff */
[----:B------:R1:W-:Y:S01]  /*bdf0*/  @P5 STG.E [R14.64], R31 ;  /* 0x0000001f0e005986 */ /* 0x0003e2000c101906 */
[----:B--2---:R-:W-:-:S03]  /*be00*/  ISETP.LT.AND P5, PT, R18, c[0x0][0x17c], !P0 ;  /* 0x00005f0012007a0c */ /* 0x004fc600047a1270 */
[----:B------:R-:W2:Y:S04]  /*be10*/  LDL.LU R18, [R1+0x120] ;  /* 0x0001200001127983 */ /* 0x000ea80000300800 */
[----:B------:R-:W3:Y:S01]  /*be20*/  LDL.LU R17, [R1+0x11c] ;  /* 0x00011c0001117983 */ /* 0x000ee20000300800 */
[----:B------:R-:W-:Y:S01]  /*be30*/  IMAD R0, R21, 0x2, R6 ;  /* 0x0000000215007824 */ /* 0x000fe200078e0206 */
[----:B------:R-:W-:-:S03]  /*be40*/  ISETP.LT.AND P4, PT, R24, c[0x0][0x17c], !P0 ;  /* 0x00005f0018007a0c */ /* 0x000fc60004781270 */
[----:B------:R-:W-:Y:S01]  /*be50*/  IMAD R7, R21, 0x2, R0 ;  /* 0x0000000215077824 */ /* 0x000fe200078e0200 */
[----:B------:R-:W-:-:S04]  /*be60*/  LEA R4, P6, R0, R2, 0x2 ;  /* 0x0000000200047211 */ /* 0x000fc800078c10ff */
[----:B------:R-:W-:Y:S01]  /*be70*/  LEA.HI.X.SX32 R5, R0, R3, 0x2, P6 ;  /* 0x0000000300057211 */ /* 0x000fe200030f16ff */
[----:B------:R-:W-:Y:S01]  /*be80*/  IMAD R0, R21, 0x2, R7 ;  /* 0x0000000215007824 */ /* 0x000fe200078e0207 */
[----:B------:R-:W-:-:S04]  /*be90*/  LEA R6, P6, R7, R2, 0x2 ;  /* 0x0000000207067211 */ /* 0x000fc800078c10ff */
[-C--:B------:R-:W-:Y:S01]  /*bea0*/  LEA.HI.X.SX32 R7, R7, R3.reuse, 0x2, P6 ;  /* 0x0000000307077211 */ /* 0x080fe200030f16ff */
[C---:B------:R-:W-:Y:S01]  /*beb0*/  IMAD R11, R21.reuse, 0x2, R0 ;  /* 0x00000002150b7824 */ /* 0x040fe200078e0200 */
[----:B------:R-:W-:Y:S02]  /*bec0*/  LEA R8, P6, R0, R2, 0x2 ;  /* 0x0000000200087211 */ /* 0x000fe400078c10ff */
[----:B------:R-:W-:Y:S02]  /*bed0*/  ISETP.LT.AND P2, PT, R22, c[0x0][0x17c], !P0 ;  /* 0x00005f0016007a0c */ /* 0x000fe40004741270 */
[----:B-----5:R-:W-:Y:S01]  /*bee0*/  ISETP.LT.AND P1, PT, R20, c[0x0][0x17c], !P0 ;  /* 0x00005f0014007a0c */ /* 0x020fe20004721270 */
[----:B------:R-:W-:Y:S01]  /*bef0*/  @P4 STG.E [R4.64], R27 ;  /* 0x0000001b04004986 */ /* 0x000fe2000c101906 */
[----:B------:R-:W-:Y:S01]  /*bf00*/  LEA.HI.X.SX32 R9, R0, R3, 0x2, P6 ;  /* 0x0000000300097211 */ /* 0x000fe200030f16ff */
[----:B------:R-:W-:Y:S01]  /*bf10*/  IMAD R0, R21, 0x2, R11 ;  /* 0x0000000215007824 */ /* 0x000fe200078e020b */
[----:B----4-:R-:W-:-:S02]  /*bf20*/  ISETP.LT.AND P4, PT, R10, c[0x0][0x17c], !P0 ;  /* 0x00005f000a007a0c */ /* 0x010fc40004781270 */
[----:B------:R-:W-:Y:S01]  /*bf30*/  LEA R10, P6, R11, R2, 0x2 ;  /* 0x000000020b0a7211 */ /* 0x000fe200078c10ff */
[----:B------:R-:W-:-:S03]  /*bf40*/  IMAD R13, R21, 0x2, R0 ;  /* 0x00000002150d7824 */ /* 0x000fc600078e0200 */
[----:B------:R-:W-:Y:S01]  /*bf50*/  LEA.HI.X.SX32 R11, R11, R3, 0x2, P6 ;  /* 0x000000030b0b7211 */ /* 0x000fe200030f16ff */
[C---:B-1----:R-:W-:Y:S01]  /*bf60*/  IMAD R14, R21.reuse, 0x2, R13 ;  /* 0x00000002150e7824 */ /* 0x042fe200078e020d */
[----:B------:R1:W-:Y:S04]  /*bf70*/  @P3 STG.E [R6.64], R39 ;  /* 0x0000002706003986 */ /* 0x0003e8000c101906 */
[----:B------:R4:W-:Y:S01]  /*bf80*/  @P2 STG.E [R8.64], R35 ;  /* 0x0000002308002986 */ /* 0x0009e2000c101906 */
[----:B------:R-:W-:-:S03]  /*bf90*/  IMAD R15, R21, 0x2, R14 ;  /* 0x00000002150f7824 */ /* 0x000fc600078e020e */
[----:B------:R2:W-:Y:S01]  /*bfa0*/  @P1 STG.E [R10.64], R43 ;  /* 0x0000002b0a001986 */ /* 0x0005e2000c101906 */
[CC--:B-1----:R-:W-:Y:S02]  /*bfb0*/  LEA R6, P1, R13.reuse, R2.reuse, 0x2 ;  /* 0x000000020d067211 */ /* 0x0c2fe400078210ff */
[CC--:B------:R-:W-:Y:S02]  /*bfc0*/  LEA R4, P6, R0.reuse, R2.reuse, 0x2 ;  /* 0x0000000200047211 */ /* 0x0c0fe400078c10ff */
[-C--:B------:R-:W-:Y:S02]  /*bfd0*/  LEA.HI.X.SX32 R7, R13, R3.reuse, 0x2, P1 ;  /* 0x000000030d077211 */ /* 0x080fe400008f16ff */
[----:B----4-:R-:W-:Y:S02]  /*bfe0*/  LEA R8, P1, R15, R2, 0x2 ;  /* 0x000000020f087211 */ /* 0x010fe400078210ff */
[----:B------:R-:W-:Y:S02]  /*bff0*/  ISETP.LT.AND P3, PT, R19, c[0x0][0x17c], !P0 ;  /* 0x00005f0013007a0c */ /* 0x000fe40004761270 */
[----:B------:R-:W-:Y:S01]  /*c000*/  LEA.HI.X.SX32 R5, R0, R3, 0x2, P6 ;  /* 0x0000000300057211 */ /* 0x000fe200030f16ff */
[----:B------:R-:W-:Y:S01]  /*c010*/  IMAD R0, R21, 0x2, R15 ;  /* 0x0000000215007824 */ /* 0x000fe200078e020f */
[----:B------:R-:W-:-:S02]  /*c020*/  ISETP.LT.AND P2, PT, R16, c[0x0][0x17c], !P0 ;  /* 0x00005f0010007a0c */ /* 0x000fc40004741270 */
[CC--:B------:R-:W-:Y:S02]  /*c030*/  LEA R12, P6, R14.reuse, R2.reuse, 0x2 ;  /* 0x000000020e0c7211 */ /* 0x0c0fe400078c10ff */
[-C--:B------:R-:W-:Y:S02]  /*c040*/  LEA.HI.X.SX32 R9, R15, R3.reuse, 0x2, P1 ;  /* 0x000000030f097211 */ /* 0x080fe400008f16ff */
[-C--:B------:R-:W-:Y:S02]  /*c050*/  LEA.HI.X.SX32 R13, R14, R3.reuse, 0x2, P6 ;  /* 0x000000030e0d7211 */ /* 0x080fe400030f16ff */
[C---:B------:R-:W-:Y:S01]  /*c060*/  LEA R14, P6, R0.reuse, R2, 0x2 ;  /* 0x00000002000e7211 */ /* 0x040fe200078c10ff */
[----:B------:R-:W-:Y:S01]  /*c070*/  IMAD R16, R21, 0x2, R0 ;  /* 0x0000000215107824 */ /* 0x000fe200078e0200 */
[----:B------:R1:W-:Y:S02]  /*c080*/  @P5 STG.E [R4.64], R47 ;  /* 0x0000002f04005986 */ /* 0x0003e4000c101906 */
[----:B------:R-:W-:-:S02]  /*c090*/  LEA.HI.X.SX32 R15, R0, R3, 0x2, P6 ;  /* 0x00000003000f7211 */ /* 0x000fc400030f16ff */
[----:B------:R1:W-:Y:S01]  /*c0a0*/  @P4 STG.E [R6.64], R51 ;  /* 0x0000003306004986 */ /* 0x0003e2000c101906 */
[----:B------:R-:W-:-:S03]  /*c0b0*/  LEA R2, P6, R16, R2, 0x2 ;  /* 0x0000000210027211 */ /* 0x000fc600078c10ff */
[----:B------:R1:W-:Y:S04]  /*c0c0*/  @P3 STG.E [R12.64], R55 ;  /* 0x000000370c003986 */ /* 0x0003e8000c101906 */
[----:B------:R1:W-:Y:S01]  /*c0d0*/  @P2 STG.E [R8.64], R59 ;  /* 0x0000003b08002986 */ /* 0x0003e2000c101906 */
[----:B------:R-:W-:Y:S02]  /*c0e0*/  LEA.HI.X.SX32 R3, R16, R3, 0x2, P6 ;  /* 0x0000000310037211 */ /* 0x000fe400030f16ff */
[----:B--2---:R-:W-:Y:S02]  /*c0f0*/  ISETP.LT.AND P1, PT, R18, c[0x0][0x17c], !P0 ;  /* 0x00005f0012007a0c */ /* 0x004fe40004721270 */
[----:B---3--:R-:W-:-:S11]  /*c100*/  ISETP.LT.AND P0, PT, R17, c[0x0][0x17c], !P0 ;  /* 0x00005f0011007a0c */ /* 0x008fd60004701270 */
[----:B------:R1:W-:Y:S02]  /*c110*/  @P1 STG.E [R14.64], R63 ;  /* 0x0000003f0e001986 */ /* 0x0003e4000c101906 */
[----:B------:R-:W-:Y:S05]  /*c120*/  @!P0 EXIT ;  /* 0x000000000000894d */ /* 0x000fea0003800000 */
[----:B------:R-:W-:Y:S01]  /*c130*/  STG.E [R2.64], R67 ;  /* 0x0000004302007986 */ /* 0x000fe2000c101906 */
[----:B------:R-:W-:Y:S05]  /*c140*/  EXIT ;  /* 0x000000000000794d */ /* 0x000fea0003800000 */
.L_x_3:
[----:B------:R-:W-:-:S00]  /*c150*/  BRA `(.L_x_3) ;  /* 0xfffffff000007947 */ /* 0x000fc0000383ffff */
[----:B------:R-:W-:-:S00]  /*c160*/  NOP ;  /* 0x0000000000007918 */ /* 0x000fc00000000000 */
        /* <DEDUP_REMOVED lines=9> */
.L_x_4:


//--------------------- .nv.shared.matmul_kernel  --------------------------
	.section	.nv.shared.matmul_kernel,"aw",@nobits
	.sectionflags	@""
	.align	16
